//
// Generated by NVIDIA NVVM Compiler
//
// Compiler Build ID: CL-36424714
// Cuda compilation tools, release 13.0, V13.0.88
// Based on NVVM 20.0.0
//

.version 9.0
.target sm_100
.address_size 64

	// .globl	_Z21compute_forces_kernelP6float3S0_Pfif

.visible .entry _Z21compute_forces_kernelP6float3S0_Pfif(
	.param .u64 .ptr .align 1 _Z21compute_forces_kernelP6float3S0_Pfif_param_0,
	.param .u64 .ptr .align 1 _Z21compute_forces_kernelP6float3S0_Pfif_param_1,
	.param .u64 .ptr .align 1 _Z21compute_forces_kernelP6float3S0_Pfif_param_2,
	.param .u32 _Z21compute_forces_kernelP6float3S0_Pfif_param_3,
	.param .f32 _Z21compute_forces_kernelP6float3S0_Pfif_param_4
)
{
	.reg .pred 	%p<18>;
	.reg .b32 	%r<44>;
	.reg .b32 	%f<357>;
	.reg .b64 	%rd<51>;

	ld.param.u64 	%rd16, [_Z21compute_forces_kernelP6float3S0_Pfif_param_0];
	ld.param.u64 	%rd15, [_Z21compute_forces_kernelP6float3S0_Pfif_param_1];
	ld.param.u64 	%rd17, [_Z21compute_forces_kernelP6float3S0_Pfif_param_2];
	ld.param.u32 	%r24, [_Z21compute_forces_kernelP6float3S0_Pfif_param_3];
	ld.param.f32 	%f67, [_Z21compute_forces_kernelP6float3S0_Pfif_param_4];
	cvta.to.global.u64 	%rd1, %rd17;
	cvta.to.global.u64 	%rd2, %rd16;
	mov.u32 	%r25, %ctaid.x;
	mov.u32 	%r26, %ntid.x;
	mov.u32 	%r27, %tid.x;
	mad.lo.s32 	%r1, %r25, %r26, %r27;
	setp.ge.s32 	%p1, %r1, %r24;
	@%p1 bra 	$L__BB0_24;
	mul.wide.s32 	%rd18, %r1, 12;
	add.s64 	%rd19, %rd2, %rd18;
	ld.global.f32 	%f1, [%rd19];
	ld.global.f32 	%f2, [%rd19+4];
	ld.global.f32 	%f3, [%rd19+8];
	setp.lt.s32 	%p2, %r1, 1;
	mov.f32 	%f330, 0f00000000;
	mov.b32 	%r42, 0;
	mov.f32 	%f331, %f330;
	mov.f32 	%f332, %f330;
	@%p2 bra 	$L__BB0_10;
	min.s32 	%r30, %r1, %r24;
	max.s32 	%r42, %r30, 1;
	and.b32  	%r3, %r42, 3;
	setp.lt.s32 	%p3, %r30, 4;
	mov.f32 	%f332, 0f00000000;
	mov.b32 	%r37, 0;
	mov.f32 	%f331, %f332;
	mov.f32 	%f330, %f332;
	@%p3 bra 	$L__BB0_5;
	and.b32  	%r37, %r42, 2147483644;
	neg.s32 	%r35, %r37;
	add.s64 	%rd48, %rd2, 24;
	add.s64 	%rd47, %rd1, 8;
	mov.f32 	%f332, 0f00000000;
$L__BB0_4:
	.pragma "nounroll";
	ld.global.f32 	%f72, [%rd48+-24];
	ld.global.f32 	%f73, [%rd48+-20];
	ld.global.f32 	%f74, [%rd48+-16];
	sub.f32 	%f75, %f72, %f1;
	sub.f32 	%f76, %f73, %f2;
	sub.f32 	%f77, %f74, %f3;
	mul.f32 	%f78, %f76, %f76;
	fma.rn.f32 	%f79, %f75, %f75, %f78;
	fma.rn.f32 	%f80, %f77, %f77, %f79;
	add.f32 	%f81, %f80, 0f3089705F;
	sqrt.rn.f32 	%f82, %f81;
	ld.global.f32 	%f83, [%rd47+-8];
	mul.f32 	%f84, %f82, %f81;
	div.rn.f32 	%f85, %f83, %f84;
	fma.rn.f32 	%f86, %f75, %f85, %f330;
	fma.rn.f32 	%f87, %f76, %f85, %f331;
	fma.rn.f32 	%f88, %f77, %f85, %f332;
	ld.global.f32 	%f89, [%rd48+-12];
	ld.global.f32 	%f90, [%rd48+-8];
	ld.global.f32 	%f91, [%rd48+-4];
	sub.f32 	%f92, %f89, %f1;
	sub.f32 	%f93, %f90, %f2;
	sub.f32 	%f94, %f91, %f3;
	mul.f32 	%f95, %f93, %f93;
	fma.rn.f32 	%f96, %f92, %f92, %f95;
	fma.rn.f32 	%f97, %f94, %f94, %f96;
	add.f32 	%f98, %f97, 0f3089705F;
	sqrt.rn.f32 	%f99, %f98;
	ld.global.f32 	%f100, [%rd47+-4];
	mul.f32 	%f101, %f99, %f98;
	div.rn.f32 	%f102, %f100, %f101;
	fma.rn.f32 	%f103, %f92, %f102, %f86;
	fma.rn.f32 	%f104, %f93, %f102, %f87;
	fma.rn.f32 	%f105, %f94, %f102, %f88;
	ld.global.f32 	%f106, [%rd48];
	ld.global.f32 	%f107, [%rd48+4];
	ld.global.f32 	%f108, [%rd48+8];
	sub.f32 	%f109, %f106, %f1;
	sub.f32 	%f110, %f107, %f2;
	sub.f32 	%f111, %f108, %f3;
	mul.f32 	%f112, %f110, %f110;
	fma.rn.f32 	%f113, %f109, %f109, %f112;
	fma.rn.f32 	%f114, %f111, %f111, %f113;
	add.f32 	%f115, %f114, 0f3089705F;
	sqrt.rn.f32 	%f116, %f115;
	ld.global.f32 	%f117, [%rd47];
	mul.f32 	%f118, %f116, %f115;
	div.rn.f32 	%f119, %f117, %f118;
	fma.rn.f32 	%f120, %f109, %f119, %f103;
	fma.rn.f32 	%f121, %f110, %f119, %f104;
	fma.rn.f32 	%f122, %f111, %f119, %f105;
	ld.global.f32 	%f123, [%rd48+12];
	ld.global.f32 	%f124, [%rd48+16];
	ld.global.f32 	%f125, [%rd48+20];
	sub.f32 	%f126, %f123, %f1;
	sub.f32 	%f127, %f124, %f2;
	sub.f32 	%f128, %f125, %f3;
	mul.f32 	%f129, %f127, %f127;
	fma.rn.f32 	%f130, %f126, %f126, %f129;
	fma.rn.f32 	%f131, %f128, %f128, %f130;
	add.f32 	%f132, %f131, 0f3089705F;
	sqrt.rn.f32 	%f133, %f132;
	ld.global.f32 	%f134, [%rd47+4];
	mul.f32 	%f135, %f133, %f132;
	div.rn.f32 	%f136, %f134, %f135;
	fma.rn.f32 	%f330, %f126, %f136, %f120;
	fma.rn.f32 	%f331, %f127, %f136, %f121;
	fma.rn.f32 	%f332, %f128, %f136, %f122;
	add.s32 	%r35, %r35, 4;
	add.s64 	%rd48, %rd48, 48;
	add.s64 	%rd47, %rd47, 16;
	setp.ne.s32 	%p4, %r35, 0;
	@%p4 bra 	$L__BB0_4;
$L__BB0_5:
	setp.eq.s32 	%p5, %r3, 0;
	@%p5 bra 	$L__BB0_10;
	setp.eq.s32 	%p6, %r3, 1;
	@%p6 bra 	$L__BB0_8;
	mul.wide.u32 	%rd20, %r37, 12;
	add.s64 	%rd21, %rd2, %rd20;
	ld.global.f32 	%f138, [%rd21];
	ld.global.f32 	%f139, [%rd21+4];
	ld.global.f32 	%f140, [%rd21+8];
	sub.f32 	%f141, %f138, %f1;
	sub.f32 	%f142, %f139, %f2;
	sub.f32 	%f143, %f140, %f3;
	mul.f32 	%f144, %f142, %f142;
	fma.rn.f32 	%f145, %f141, %f141, %f144;
	fma.rn.f32 	%f146, %f143, %f143, %f145;
	add.f32 	%f147, %f146, 0f3089705F;
	sqrt.rn.f32 	%f148, %f147;
	mul.wide.u32 	%rd22, %r37, 4;
	add.s64 	%rd23, %rd1, %rd22;
	ld.global.f32 	%f149, [%rd23];
	mul.f32 	%f150, %f148, %f147;
	div.rn.f32 	%f151, %f149, %f150;
	fma.rn.f32 	%f152, %f141, %f151, %f330;
	fma.rn.f32 	%f153, %f142, %f151, %f331;
	fma.rn.f32 	%f154, %f143, %f151, %f332;
	ld.global.f32 	%f155, [%rd21+12];
	ld.global.f32 	%f156, [%rd21+16];
	ld.global.f32 	%f157, [%rd21+20];
	sub.f32 	%f158, %f155, %f1;
	sub.f32 	%f159, %f156, %f2;
	sub.f32 	%f160, %f157, %f3;
	mul.f32 	%f161, %f159, %f159;
	fma.rn.f32 	%f162, %f158, %f158, %f161;
	fma.rn.f32 	%f163, %f160, %f160, %f162;
	add.f32 	%f164, %f163, 0f3089705F;
	sqrt.rn.f32 	%f165, %f164;
	ld.global.f32 	%f166, [%rd23+4];
	mul.f32 	%f167, %f165, %f164;
	div.rn.f32 	%f168, %f166, %f167;
	fma.rn.f32 	%f330, %f158, %f168, %f152;
	fma.rn.f32 	%f331, %f159, %f168, %f153;
	fma.rn.f32 	%f332, %f160, %f168, %f154;
	add.s32 	%r37, %r37, 2;
$L__BB0_8:
	and.b32  	%r31, %r42, 1;
	setp.eq.b32 	%p7, %r31, 1;
	not.pred 	%p8, %p7;
	@%p8 bra 	$L__BB0_10;
	mul.wide.u32 	%rd24, %r37, 12;
	add.s64 	%rd25, %rd2, %rd24;
	ld.global.f32 	%f169, [%rd25];
	ld.global.f32 	%f170, [%rd25+4];
	ld.global.f32 	%f171, [%rd25+8];
	sub.f32 	%f172, %f169, %f1;
	sub.f32 	%f173, %f170, %f2;
	sub.f32 	%f174, %f171, %f3;
	mul.f32 	%f175, %f173, %f173;
	fma.rn.f32 	%f176, %f172, %f172, %f175;
	fma.rn.f32 	%f177, %f174, %f174, %f176;
	add.f32 	%f178, %f177, 0f3089705F;
	sqrt.rn.f32 	%f179, %f178;
	mul.wide.u32 	%rd26, %r37, 4;
	add.s64 	%rd27, %rd1, %rd26;
	ld.global.f32 	%f180, [%rd27];
	mul.f32 	%f181, %f179, %f178;
	div.rn.f32 	%f182, %f180, %f181;
	fma.rn.f32 	%f330, %f172, %f182, %f330;
	fma.rn.f32 	%f331, %f173, %f182, %f331;
	fma.rn.f32 	%f332, %f174, %f182, %f332;
$L__BB0_10:
	setp.ge.s32 	%p9, %r42, %r24;
	@%p9 bra 	$L__BB0_14;
	setp.eq.s32 	%p10, %r1, %r42;
	@%p10 bra 	$L__BB0_13;
	mul.wide.u32 	%rd28, %r42, 12;
	add.s64 	%rd29, %rd2, %rd28;
	ld.global.f32 	%f183, [%rd29];
	ld.global.f32 	%f184, [%rd29+4];
	ld.global.f32 	%f185, [%rd29+8];
	sub.f32 	%f186, %f183, %f1;
	sub.f32 	%f187, %f184, %f2;
	sub.f32 	%f188, %f185, %f3;
	mul.f32 	%f189, %f187, %f187;
	fma.rn.f32 	%f190, %f186, %f186, %f189;
	fma.rn.f32 	%f191, %f188, %f188, %f190;
	add.f32 	%f192, %f191, 0f3089705F;
	sqrt.rn.f32 	%f193, %f192;
	mul.wide.u32 	%rd30, %r42, 4;
	add.s64 	%rd31, %rd1, %rd30;
	ld.global.f32 	%f194, [%rd31];
	mul.f32 	%f195, %f193, %f192;
	div.rn.f32 	%f196, %f194, %f195;
	fma.rn.f32 	%f330, %f186, %f196, %f330;
	fma.rn.f32 	%f331, %f187, %f196, %f331;
	fma.rn.f32 	%f332, %f188, %f196, %f332;
$L__BB0_13:
	add.s32 	%r42, %r42, 1;
$L__BB0_14:
	setp.ge.s32 	%p11, %r42, %r24;
	@%p11 bra 	$L__BB0_23;
	sub.s32 	%r14, %r24, %r42;
	and.b32  	%r15, %r14, 3;
	sub.s32 	%r32, %r42, %r24;
	setp.gt.u32 	%p12, %r32, -4;
	@%p12 bra 	$L__BB0_18;
	and.b32  	%r33, %r14, -4;
	neg.s32 	%r40, %r33;
	mul.wide.u32 	%rd32, %r42, 12;
	add.s64 	%rd33, %rd32, %rd2;
	add.s64 	%rd50, %rd33, 24;
	mul.wide.u32 	%rd34, %r42, 4;
	add.s64 	%rd35, %rd34, %rd1;
	add.s64 	%rd49, %rd35, 8;
$L__BB0_17:
	.pragma "nounroll";
	ld.global.f32 	%f198, [%rd50+-24];
	ld.global.f32 	%f199, [%rd50+-20];
	ld.global.f32 	%f200, [%rd50+-16];
	sub.f32 	%f201, %f198, %f1;
	sub.f32 	%f202, %f199, %f2;
	sub.f32 	%f203, %f200, %f3;
	mul.f32 	%f204, %f202, %f202;
	fma.rn.f32 	%f205, %f201, %f201, %f204;
	fma.rn.f32 	%f206, %f203, %f203, %f205;
	add.f32 	%f207, %f206, 0f3089705F;
	sqrt.rn.f32 	%f208, %f207;
	ld.global.f32 	%f209, [%rd49+-8];
	mul.f32 	%f210, %f208, %f207;
	div.rn.f32 	%f211, %f209, %f210;
	fma.rn.f32 	%f212, %f201, %f211, %f330;
	fma.rn.f32 	%f213, %f202, %f211, %f331;
	fma.rn.f32 	%f214, %f203, %f211, %f332;
	ld.global.f32 	%f215, [%rd50+-12];
	ld.global.f32 	%f216, [%rd50+-8];
	ld.global.f32 	%f217, [%rd50+-4];
	sub.f32 	%f218, %f215, %f1;
	sub.f32 	%f219, %f216, %f2;
	sub.f32 	%f220, %f217, %f3;
	mul.f32 	%f221, %f219, %f219;
	fma.rn.f32 	%f222, %f218, %f218, %f221;
	fma.rn.f32 	%f223, %f220, %f220, %f222;
	add.f32 	%f224, %f223, 0f3089705F;
	sqrt.rn.f32 	%f225, %f224;
	ld.global.f32 	%f226, [%rd49+-4];
	mul.f32 	%f227, %f225, %f224;
	div.rn.f32 	%f228, %f226, %f227;
	fma.rn.f32 	%f229, %f218, %f228, %f212;
	fma.rn.f32 	%f230, %f219, %f228, %f213;
	fma.rn.f32 	%f231, %f220, %f228, %f214;
	ld.global.f32 	%f232, [%rd50];
	ld.global.f32 	%f233, [%rd50+4];
	ld.global.f32 	%f234, [%rd50+8];
	sub.f32 	%f235, %f232, %f1;
	sub.f32 	%f236, %f233, %f2;
	sub.f32 	%f237, %f234, %f3;
	mul.f32 	%f238, %f236, %f236;
	fma.rn.f32 	%f239, %f235, %f235, %f238;
	fma.rn.f32 	%f240, %f237, %f237, %f239;
	add.f32 	%f241, %f240, 0f3089705F;
	sqrt.rn.f32 	%f242, %f241;
	ld.global.f32 	%f243, [%rd49];
	mul.f32 	%f244, %f242, %f241;
	div.rn.f32 	%f245, %f243, %f244;
	fma.rn.f32 	%f246, %f235, %f245, %f229;
	fma.rn.f32 	%f247, %f236, %f245, %f230;
	fma.rn.f32 	%f248, %f237, %f245, %f231;
	ld.global.f32 	%f249, [%rd50+12];
	ld.global.f32 	%f250, [%rd50+16];
	ld.global.f32 	%f251, [%rd50+20];
	sub.f32 	%f252, %f249, %f1;
	sub.f32 	%f253, %f250, %f2;
	sub.f32 	%f254, %f251, %f3;
	mul.f32 	%f255, %f253, %f253;
	fma.rn.f32 	%f256, %f252, %f252, %f255;
	fma.rn.f32 	%f257, %f254, %f254, %f256;
	add.f32 	%f258, %f257, 0f3089705F;
	sqrt.rn.f32 	%f259, %f258;
	ld.global.f32 	%f260, [%rd49+4];
	mul.f32 	%f261, %f259, %f258;
	div.rn.f32 	%f262, %f260, %f261;
	fma.rn.f32 	%f330, %f252, %f262, %f246;
	fma.rn.f32 	%f331, %f253, %f262, %f247;
	fma.rn.f32 	%f332, %f254, %f262, %f248;
	add.s32 	%r42, %r42, 4;
	add.s32 	%r40, %r40, 4;
	add.s64 	%rd50, %rd50, 48;
	add.s64 	%rd49, %rd49, 16;
	setp.ne.s32 	%p13, %r40, 0;
	@%p13 bra 	$L__BB0_17;
$L__BB0_18:
	setp.eq.s32 	%p14, %r15, 0;
	@%p14 bra 	$L__BB0_23;
	setp.eq.s32 	%p15, %r15, 1;
	@%p15 bra 	$L__BB0_21;
	mul.wide.u32 	%rd36, %r42, 12;
	add.s64 	%rd37, %rd2, %rd36;
	ld.global.f32 	%f264, [%rd37];
	ld.global.f32 	%f265, [%rd37+4];
	ld.global.f32 	%f266, [%rd37+8];
	sub.f32 	%f267, %f264, %f1;
	sub.f32 	%f268, %f265, %f2;
	sub.f32 	%f269, %f266, %f3;
	mul.f32 	%f270, %f268, %f268;
	fma.rn.f32 	%f271, %f267, %f267, %f270;
	fma.rn.f32 	%f272, %f269, %f269, %f271;
	add.f32 	%f273, %f272, 0f3089705F;
	sqrt.rn.f32 	%f274, %f273;
	mul.wide.u32 	%rd38, %r42, 4;
	add.s64 	%rd39, %rd1, %rd38;
	ld.global.f32 	%f275, [%rd39];
	mul.f32 	%f276, %f274, %f273;
	div.rn.f32 	%f277, %f275, %f276;
	fma.rn.f32 	%f278, %f267, %f277, %f330;
	fma.rn.f32 	%f279, %f268, %f277, %f331;
	fma.rn.f32 	%f280, %f269, %f277, %f332;
	ld.global.f32 	%f281, [%rd37+12];
	ld.global.f32 	%f282, [%rd37+16];
	ld.global.f32 	%f283, [%rd37+20];
	sub.f32 	%f284, %f281, %f1;
	sub.f32 	%f285, %f282, %f2;
	sub.f32 	%f286, %f283, %f3;
	mul.f32 	%f287, %f285, %f285;
	fma.rn.f32 	%f288, %f284, %f284, %f287;
	fma.rn.f32 	%f289, %f286, %f286, %f288;
	add.f32 	%f290, %f289, 0f3089705F;
	sqrt.rn.f32 	%f291, %f290;
	ld.global.f32 	%f292, [%rd39+4];
	mul.f32 	%f293, %f291, %f290;
	div.rn.f32 	%f294, %f292, %f293;
	fma.rn.f32 	%f330, %f284, %f294, %f278;
	fma.rn.f32 	%f331, %f285, %f294, %f279;
	fma.rn.f32 	%f332, %f286, %f294, %f280;
	add.s32 	%r42, %r42, 2;
$L__BB0_21:
	and.b32  	%r34, %r14, 1;
	setp.eq.b32 	%p16, %r34, 1;
	not.pred 	%p17, %p16;
	@%p17 bra 	$L__BB0_23;
	mul.wide.u32 	%rd40, %r42, 12;
	add.s64 	%rd41, %rd2, %rd40;
	ld.global.f32 	%f295, [%rd41];
	ld.global.f32 	%f296, [%rd41+4];
	ld.global.f32 	%f297, [%rd41+8];
	sub.f32 	%f298, %f295, %f1;
	sub.f32 	%f299, %f296, %f2;
	sub.f32 	%f300, %f297, %f3;
	mul.f32 	%f301, %f299, %f299;
	fma.rn.f32 	%f302, %f298, %f298, %f301;
	fma.rn.f32 	%f303, %f300, %f300, %f302;
	add.f32 	%f304, %f303, 0f3089705F;
	sqrt.rn.f32 	%f305, %f304;
	mul.wide.u32 	%rd42, %r42, 4;
	add.s64 	%rd43, %rd1, %rd42;
	ld.global.f32 	%f306, [%rd43];
	mul.f32 	%f307, %f305, %f304;
	div.rn.f32 	%f308, %f306, %f307;
	fma.rn.f32 	%f330, %f298, %f308, %f330;
	fma.rn.f32 	%f331, %f299, %f308, %f331;
	fma.rn.f32 	%f332, %f300, %f308, %f332;
$L__BB0_23:
	cvta.to.global.u64 	%rd44, %rd15;
	add.s64 	%rd46, %rd44, %rd18;
	ld.global.f32 	%f309, [%rd46];
	fma.rn.f32 	%f310, %f67, %f330, %f309;
	st.global.f32 	[%rd46], %f310;
	ld.global.f32 	%f311, [%rd46+4];
	fma.rn.f32 	%f312, %f67, %f331, %f311;
	st.global.f32 	[%rd46+4], %f312;
	ld.global.f32 	%f313, [%rd46+8];
	fma.rn.f32 	%f314, %f67, %f332, %f313;
	st.global.f32 	[%rd46+8], %f314;
$L__BB0_24:
	ret;

}
	// .globl	_Z23update_positions_kernelP6float3S0_if
.visible .entry _Z23update_positions_kernelP6float3S0_if(
	.param .u64 .ptr .align 1 _Z23update_positions_kernelP6float3S0_if_param_0,
	.param .u64 .ptr .align 1 _Z23update_positions_kernelP6float3S0_if_param_1,
	.param .u32 _Z23update_positions_kernelP6float3S0_if_param_2,
	.param .f32 _Z23update_positions_kernelP6float3S0_if_param_3
)
{
	.reg .pred 	%p<2>;
	.reg .b32 	%r<6>;
	.reg .b32 	%f<11>;
	.reg .b64 	%rd<8>;

	ld.param.u64 	%rd1, [_Z23update_positions_kernelP6float3S0_if_param_0];
	ld.param.u64 	%rd2, [_Z23update_positions_kernelP6float3S0_if_param_1];
	ld.param.u32 	%r2, [_Z23update_positions_kernelP6float3S0_if_param_2];
	ld.param.f32 	%f1, [_Z23update_positions_kernelP6float3S0_if_param_3];
	mov.u32 	%r3, %ctaid.x;
	mov.u32 	%r4, %ntid.x;
	mov.u32 	%r5, %tid.x;
	mad.lo.s32 	%r1, %r3, %r4, %r5;
	setp.ge.s32 	%p1, %r1, %r2;
	@%p1 bra 	$L__BB1_2;
	cvta.to.global.u64 	%rd3, %rd2;
	cvta.to.global.u64 	%rd4, %rd1;
	mul.wide.s32 	%rd5, %r1, 12;
	add.s64 	%rd6, %rd3, %rd5;
	ld.global.f32 	%f2, [%rd6];
	add.s64 	%rd7, %rd4, %rd5;
	ld.global.f32 	%f3, [%rd7];
	fma.rn.f32 	%f4, %f1, %f2, %f3;
	st.global.f32 	[%rd7], %f4;
	ld.global.f32 	%f5, [%rd6+4];
	ld.global.f32 	%f6, [%rd7+4];
	fma.rn.f32 	%f7, %f1, %f5, %f6;
	st.global.f32 	[%rd7+4], %f7;
	ld.global.f32 	%f8, [%rd6+8];
	ld.global.f32 	%f9, [%rd7+8];
	fma.rn.f32 	%f10, %f1, %f8, %f9;
	st.global.f32 	[%rd7+8], %f10;
$L__BB1_2:
	ret;

}


// ===== COMPILED SASS (sm_100) =====

	.target	sm_100

	.elftype	@"ET_EXEC"


//--------------------- .note.nv.tkinfo           --------------------------
	.section	.note.nv.tkinfo,"",@"SHT_NOTE"
	.sectionflags	@"SHF_NOTE_NV_TKINFO"
	.tkinfo
        /*0018*/ 	.word	0x00000002
        /*0030*/ 	.string	""
        /*0030*/ 	.string	"ptxas"
        /*0030*/ 	.string	"Cuda compilation tools, release 13.0, V13.0.88"
        /*0030*/ 	.string	"Build cuda_13.0.r13.0/compiler.36424714_0"
        /*0030*/ 	.string	"-arch sm_100 -m 64 "



//--------------------- .note.nv.cuinfo           --------------------------
	.section	.note.nv.cuinfo,"",@"SHT_NOTE"
	.sectionflags	@"SHF_NOTE_NV_CUINFO"
        /*0018*/ 	.short	0x0002
        /*001a*/ 	.short	0x0064
        /*001c*/ 	.short	0x0082
	.zero		2


//--------------------- .nv.info                  --------------------------
	.section	.nv.info,"",@"SHT_CUDA_INFO"
	.align	4


	//----- nvinfo : EIATTR_REGCOUNT
	.align		4
        /*0000*/ 	.byte	0x04, 0x2f
        /*0002*/ 	.short	(.L_1 - .L_0)
	.align		4
.L_0:
        /*0004*/ 	.word	index@(_Z21compute_forces_kernelP6float3S0_Pfif)
        /*0008*/ 	.word	0x00000022


	//----- nvinfo : EIATTR_FRAME_SIZE
	.align		4
.L_1:
        /*000c*/ 	.byte	0x04, 0x11
        /*000e*/ 	.short	(.L_3 - .L_2)
	.align		4
.L_2:
        /*0010*/ 	.word	index@($__internal_1_$__cuda_sm3x_div_rn_noftz_f32_slowpath)
        /*0014*/ 	.word	0x00000000


	//----- nvinfo : EIATTR_FRAME_SIZE
	.align		4
.L_3:
        /*0018*/ 	.byte	0x04, 0x11
        /*001a*/ 	.short	(.L_5 - .L_4)
	.align		4
.L_4:
        /*001c*/ 	.word	index@($__internal_0_$__cuda_sm20_sqrt_rn_f32_slowpath)
        /*0020*/ 	.word	0x00000000


	//----- nvinfo : EIATTR_FRAME_SIZE
	.align		4
.L_5:
        /*0024*/ 	.byte	0x04, 0x11
        /*0026*/ 	.short	(.L_7 - .L_6)
	.align		4
.L_6:
        /*0028*/ 	.word	index@(_Z21compute_forces_kernelP6float3S0_Pfif)
        /*002c*/ 	.word	0x00000000


	//----- nvinfo : EIATTR_REGCOUNT
	.align		4
.L_7:
        /*0030*/ 	.byte	0x04, 0x2f
        /*0032*/ 	.short	(.L_9 - .L_8)
	.align		4
.L_8:
        /*0034*/ 	.word	index@(_Z23update_positions_kernelP6float3S0_if)
        /*0038*/ 	.word	0x0000000e


	//----- nvinfo : EIATTR_FRAME_SIZE
	.align		4
.L_9:
        /*003c*/ 	.byte	0x04, 0x11
        /*003e*/ 	.short	(.L_11 - .L_10)
	.align		4
.L_10:
        /*0040*/ 	.word	index@(_Z23update_positions_kernelP6float3S0_if)
        /*0044*/ 	.word	0x00000000


	//----- nvinfo : EIATTR_MIN_STACK_SIZE
	.align		4
.L_11:
        /*0048*/ 	.byte	0x04, 0x12
        /*004a*/ 	.short	(.L_13 - .L_12)
	.align		4
.L_12:
        /*004c*/ 	.word	index@(_Z23update_positions_kernelP6float3S0_if)
        /*0050*/ 	.word	0x00000000


	//----- nvinfo : EIATTR_MIN_STACK_SIZE
	.align		4
.L_13:
        /*0054*/ 	.byte	0x04, 0x12
        /*0056*/ 	.short	(.L_15 - .L_14)
	.align		4
.L_14:
        /*0058*/ 	.word	index@(_Z21compute_forces_kernelP6float3S0_Pfif)
        /*005c*/ 	.word	0x00000000
.L_15:


//--------------------- .nv.compat                --------------------------
	.section	.nv.compat,"",@"SHT_CUDA_COMPAT_INFO"
	.align	4
        /*0000*/ 	.byte	0x02, 0x09, 0x00, 0x00, 0x02, 0x02, 0x01, 0x00, 0x02, 0x05, 0x05, 0x00, 0x03, 0x07, 0x01, 0x01
        /*0010*/ 	.byte	0x02, 0x03, 0x00, 0x00, 0x02, 0x06, 0x01, 0x00, 0x04, 0x0b, 0x08, 0x00, 0x01, 0x00, 0x00, 0x00
        /*0020*/ 	.byte	0x00, 0x00, 0x00, 0x00


//--------------------- .nv.info._Z23update_positions_kernelP6float3S0_if --------------------------
	.section	.nv.info._Z23update_positions_kernelP6float3S0_if,"",@"SHT_CUDA_INFO"
	.sectionflags	@""
	.align	4


	//----- nvinfo : EIATTR_CUDA_API_VERSION
	.align		4
        /*0000*/ 	.byte	0x04, 0x37
        /*0002*/ 	.short	(.L_17 - .L_16)
.L_16:
        /*0004*/ 	.word	0x00000082


	//----- nvinfo : EIATTR_KPARAM_INFO
	.align		4
.L_17:
        /*0008*/ 	.byte	0x04, 0x17
        /*000a*/ 	.short	(.L_19 - .L_18)
.L_18:
        /*000c*/ 	.word	0x00000000
        /*0010*/ 	.short	0x0003
        /*0012*/ 	.short	0x0014
        /*0014*/ 	.byte	0x00, 0xf0, 0x11, 0x00


	//----- nvinfo : EIATTR_KPARAM_INFO
	.align		4
.L_19:
        /*0018*/ 	.byte	0x04, 0x17
        /*001a*/ 	.short	(.L_21 - .L_20)
.L_20:
        /*001c*/ 	.word	0x00000000
        /*0020*/ 	.short	0x0002
        /*0022*/ 	.short	0x0010
        /*0024*/ 	.byte	0x00, 0xf0, 0x11, 0x00


	//----- nvinfo : EIATTR_KPARAM_INFO
	.align		4
.L_21:
        /*0028*/ 	.byte	0x04, 0x17
        /*002a*/ 	.short	(.L_23 - .L_22)
.L_22:
        /*002c*/ 	.word	0x00000000
        /*0030*/ 	.short	0x0001
        /*0032*/ 	.short	0x0008
        /*0034*/ 	.byte	0x00, 0xf5, 0x21, 0x00


	//----- nvinfo : EIATTR_KPARAM_INFO
	.align		4
.L_23:
        /*0038*/ 	.byte	0x04, 0x17
        /*003a*/ 	.short	(.L_25 - .L_24)
.L_24:
        /*003c*/ 	.word	0x00000000
        /*0040*/ 	.short	0x0000
        /*0042*/ 	.short	0x0000
        /*0044*/ 	.byte	0x00, 0xf5, 0x21, 0x00


	//----- nvinfo : EIATTR_SPARSE_MMA_MASK
	.align		4
.L_25:
        /*0048*/ 	.byte	0x03, 0x50
        /*004a*/ 	.short	0x0000


	//----- nvinfo : EIATTR_MAXREG_COUNT
	.align		4
        /*004c*/ 	.byte	0x03, 0x1b
        /*004e*/ 	.short	0x00ff


	//----- nvinfo : EIATTR_MERCURY_ISA_VERSION
	.align		4
        /*0050*/ 	.byte	0x03, 0x5f
        /*0052*/ 	.short	0x0101


	//----- nvinfo : EIATTR_VRC_CTA_INIT_COUNT
	.align		4
        /*0054*/ 	.byte	0x02, 0x4a
	.zero		1
	.zero		1


	//----- nvinfo : EIATTR_EXIT_INSTR_OFFSETS
	.align		4
        /*0058*/ 	.byte	0x04, 0x1c
        /*005a*/ 	.short	(.L_27 - .L_26)


	//   ....[0]....
.L_26:
        /*005c*/ 	.word	0x00000070


	//   ....[1]....
        /*0060*/ 	.word	0x000001a0


	//----- nvinfo : EIATTR_CBANK_PARAM_SIZE
	.align		4
.L_27:
        /*0064*/ 	.byte	0x03, 0x19
        /*0066*/ 	.short	0x0018


	//----- nvinfo : EIATTR_PARAM_CBANK
	.align		4
        /*0068*/ 	.byte	0x04, 0x0a
        /*006a*/ 	.short	(.L_29 - .L_28)
	.align		4
.L_28:
        /*006c*/ 	.word	index@(.nv.constant0._Z23update_positions_kernelP6float3S0_if)
        /*0070*/ 	.short	0x0380
        /*0072*/ 	.short	0x0018


	//----- nvinfo : EIATTR_SW_WAR
	.align		4
.L_29:
        /*0074*/ 	.byte	0x04, 0x36
        /*0076*/ 	.short	(.L_31 - .L_30)
.L_30:
        /*0078*/ 	.word	0x00000008
.L_31:


//--------------------- .nv.info._Z21compute_forces_kernelP6float3S0_Pfif --------------------------
	.section	.nv.info._Z21compute_forces_kernelP6float3S0_Pfif,"",@"SHT_CUDA_INFO"
	.sectionflags	@""
	.align	4


	//----- nvinfo : EIATTR_CUDA_API_VERSION
	.align		4
        /*0000*/ 	.byte	0x04, 0x37
        /*0002*/ 	.short	(.L_33 - .L_32)
.L_32:
        /*0004*/ 	.word	0x00000082


	//----- nvinfo : EIATTR_KPARAM_INFO
	.align		4
.L_33:
        /*0008*/ 	.byte	0x04, 0x17
        /*000a*/ 	.short	(.L_35 - .L_34)
.L_34:
        /*000c*/ 	.word	0x00000000
        /*0010*/ 	.short	0x0004
        /*0012*/ 	.short	0x001c
        /*0014*/ 	.byte	0x00, 0xf0, 0x11, 0x00


	//----- nvinfo : EIATTR_KPARAM_INFO
	.align		4
.L_35:
        /*0018*/ 	.byte	0x04, 0x17
        /*001a*/ 	.short	(.L_37 - .L_36)
.L_36:
        /*001c*/ 	.word	0x00000000
        /*0020*/ 	.short	0x0003
        /*0022*/ 	.short	0x0018
        /*0024*/ 	.byte	0x00, 0xf0, 0x11, 0x00


	//----- nvinfo : EIATTR_KPARAM_INFO
	.align		4
.L_37:
        /*0028*/ 	.byte	0x04, 0x17
        /*002a*/ 	.short	(.L_39 - .L_38)
.L_38:
        /*002c*/ 	.word	0x00000000
        /*0030*/ 	.short	0x0002
        /*0032*/ 	.short	0x0010
        /*0034*/ 	.byte	0x00, 0xf5, 0x21, 0x00


	//----- nvinfo : EIATTR_KPARAM_INFO
	.align		4
.L_39:
        /*0038*/ 	.byte	0x04, 0x17
        /*003a*/ 	.short	(.L_41 - .L_40)
.L_40:
        /*003c*/ 	.word	0x00000000
        /*0040*/ 	.short	0x0001
        /*0042*/ 	.short	0x0008
        /*0044*/ 	.byte	0x00, 0xf5, 0x21, 0x00


	//----- nvinfo : EIATTR_KPARAM_INFO
	.align		4
.L_41:
        /*0048*/ 	.byte	0x04, 0x17
        /*004a*/ 	.short	(.L_43 - .L_42)
.L_42:
        /*004c*/ 	.word	0x00000000
        /*0050*/ 	.short	0x0000
        /*0052*/ 	.short	0x0000
        /*0054*/ 	.byte	0x00, 0xf5, 0x21, 0x00


	//----- nvinfo : EIATTR_SPARSE_MMA_MASK
	.align		4
.L_43:
        /*0058*/ 	.byte	0x03, 0x50
        /*005a*/ 	.short	0x0000


	//----- nvinfo : EIATTR_MAXREG_COUNT
	.align		4
        /*005c*/ 	.byte	0x03, 0x1b
        /*005e*/ 	.short	0x00ff


	//----- nvinfo : EIATTR_MERCURY_ISA_VERSION
	.align		4
        /*0060*/ 	.byte	0x03, 0x5f
        /*0062*/ 	.short	0x0101


	//----- nvinfo : EIATTR_VRC_CTA_INIT_COUNT
	.align		4
        /*0064*/ 	.byte	0x02, 0x4a
	.zero		1
	.zero		1


	//----- nvinfo : EIATTR_EXIT_INSTR_OFFSETS
	.align		4
        /*0068*/ 	.byte	0x04, 0x1c
        /*006a*/ 	.short	(.L_45 - .L_44)


	//   ....[0]....
.L_44:
        /*006c*/ 	.word	0x00000070


	//   ....[1]....
        /*0070*/ 	.word	0x00002fb0


	//----- nvinfo : EIATTR_CRS_STACK_SIZE
	.align		4
.L_45:
        /*0074*/ 	.byte	0x04, 0x1e
        /*0076*/ 	.short	(.L_47 - .L_46)
.L_46:
        /*0078*/ 	.word	0x00000000


	//----- nvinfo : EIATTR_CBANK_PARAM_SIZE
	.align		4
.L_47:
        /*007c*/ 	.byte	0x03, 0x19
        /*007e*/ 	.short	0x0020


	//----- nvinfo : EIATTR_PARAM_CBANK
	.align		4
        /*0080*/ 	.byte	0x04, 0x0a
        /*0082*/ 	.short	(.L_49 - .L_48)
	.align		4
.L_48:
        /*0084*/ 	.word	index@(.nv.constant0._Z21compute_forces_kernelP6float3S0_Pfif)
        /*0088*/ 	.short	0x0380
        /*008a*/ 	.short	0x0020


	//----- nvinfo : EIATTR_SW_WAR
	.align		4
.L_49:
        /*008c*/ 	.byte	0x04, 0x36
        /*008e*/ 	.short	(.L_51 - .L_50)
.L_50:
        /*0090*/ 	.word	0x00000008
.L_51:


//--------------------- .nv.callgraph             --------------------------
	.section	.nv.callgraph,"",@"SHT_CUDA_CALLGRAPH"
	.align	4
	.sectionentsize	8
	.align		4
        /*0000*/ 	.word	0x00000000
	.align		4
        /*0004*/ 	.word	0xffffffff
	.align		4
        /*0008*/ 	.word	0x00000000
	.align		4
        /*000c*/ 	.word	0xfffffffe
	.align		4
        /*0010*/ 	.word	0x00000000
	.align		4
        /*0014*/ 	.word	0xfffffffd
	.align		4
        /*0018*/ 	.word	0x00000000
	.align		4
        /*001c*/ 	.word	0xfffffffc


//--------------------- .text._Z23update_positions_kernelP6float3S0_if --------------------------
	.section	.text._Z23update_positions_kernelP6float3S0_if,"ax",@progbits
	.align	128
        .global         _Z23update_positions_kernelP6float3S0_if
        .type           _Z23update_positions_kernelP6float3S0_if,@function
        .size           _Z23update_positions_kernelP6float3S0_if,(.L_x_109 - _Z23update_positions_kernelP6float3S0_if)
        .other          _Z23update_positions_kernelP6float3S0_if,@"STO_CUDA_ENTRY STV_DEFAULT"
_Z23update_positions_kernelP6float3S0_if:
.text._Z23update_positions_kernelP6float3S0_if:
[----:B------:R-:W-:Y:S01]  /*0000*/  LDC R1, c[0x0][0x37c] ;  /* 0x0000df00ff017b82 */ /* 0x000fe20000000800 */
[----:B------:R-:W0:Y:S07]  /*0010*/  S2R R0, SR_TID.X ;  /* 0x0000000000007919 */ /* 0x000e2e0000002100 */
[----:B------:R-:W0:Y:S01]  /*0020*/  S2UR UR4, SR_CTAID.X ;  /* 0x00000000000479c3 */ /* 0x000e220000002500 */
[----:B------:R-:W1:Y:S07]  /*0030*/  LDCU UR5, c[0x0][0x390] ;  /* 0x00007200ff0577ac */ /* 0x000e6e0008000800 */
[----:B------:R-:W0:Y:S02]  /*0040*/  LDC R7, c[0x0][0x360] ;  /* 0x0000d800ff077b82 */ /* 0x000e240000000800 */
[----:B0-----:R-:W-:-:S05]  /*0050*/  IMAD R7, R7, UR4, R0 ;  /* 0x0000000407077c24 */ /* 0x001fca000f8e0200 */
[----:B-1----:R-:W-:-:S13]  /*0060*/  ISETP.GE.AND P0, PT, R7, UR5, PT ;  /* 0x0000000507007c0c */ /* 0x002fda000bf06270 */
[----:B------:R-:W-:Y:S05]  /*0070*/  @P0 EXIT ;  /* 0x000000000000094d */ /* 0x000fea0003800000 */
[----:B------:R-:W0:Y:S01]  /*0080*/  LDC.64 R2, c[0x0][0x388] ;  /* 0x0000e200ff027b82 */ /* 0x000e220000000a00 */
[----:B------:R-:W1:Y:S01]  /*0090*/  LDCU.64 UR4, c[0x0][0x358] ;  /* 0x00006b00ff0477ac */ /* 0x000e620008000a00 */
[----:B------:R-:W2:Y:S06]  /*00a0*/  LDCU UR6, c[0x0][0x394] ;  /* 0x00007280ff0677ac */ /* 0x000eac0008000800 */
[----:B------:R-:W3:Y:S01]  /*00b0*/  LDC.64 R4, c[0x0][0x380] ;  /* 0x0000e000ff047b82 */ /* 0x000ee20000000a00 */
[----:B0-----:R-:W-:-:S05]  /*00c0*/  IMAD.WIDE R2, R7, 0xc, R2 ;  /* 0x0000000c07027825 */ /* 0x001fca00078e0202 */
[----:B-1----:R-:W2:Y:S01]  /*00d0*/  LDG.E R0, desc[UR4][R2.64] ;  /* 0x0000000402007981 */ /* 0x002ea2000c1e1900 */
[----:B---3--:R-:W-:-:S05]  /*00e0*/  IMAD.WIDE R4, R7, 0xc, R4 ;  /* 0x0000000c07047825 */ /* 0x008fca00078e0204 */
[----:B------:R-:W2:Y:S04]  /*00f0*/  LDG.E R7, desc[UR4][R4.64] ;  /* 0x0000000404077981 */ /* 0x000ea8000c1e1900 */
[----:B------:R-:W3:Y:S04]  /*0100*/  LDG.E R9, desc[UR4][R4.64+0x4] ;  /* 0x0000040404097981 */ /* 0x000ee8000c1e1900 */
[----:B------:R-:W4:Y:S01]  /*0110*/  LDG.E R11, desc[UR4][R4.64+0x8] ;  /* 0x00000804040b7981 */ /* 0x000f22000c1e1900 */
[----:B--2---:R-:W-:-:S05]  /*0120*/  FFMA R7, R0, UR6, R7 ;  /* 0x0000000600077c23 */ /* 0x004fca0008000007 */
[----:B------:R-:W-:Y:S04]  /*0130*/  STG.E desc[UR4][R4.64], R7 ;  /* 0x0000000704007986 */ /* 0x000fe8000c101904 */
[----:B------:R-:W3:Y:S02]  /*0140*/  LDG.E R0, desc[UR4][R2.64+0x4] ;  /* 0x0000040402007981 */ /* 0x000ee4000c1e1900 */
[----:B---3--:R-:W-:-:S05]  /*0150*/  FFMA R9, R0, UR6, R9 ;  /* 0x0000000600097c23 */ /* 0x008fca0008000009 */
[----:B------:R-:W-:Y:S04]  /*0160*/  STG.E desc[UR4][R4.64+0x4], R9 ;  /* 0x0000040904007986 */ /* 0x000fe8000c101904 */
[----:B------:R-:W4:Y:S02]  /*0170*/  LDG.E R0, desc[UR4][R2.64+0x8] ;  /* 0x0000080402007981 */ /* 0x000f24000c1e1900 */
[----:B----4-:R-:W-:-:S05]  /*0180*/  FFMA R11, R0, UR6, R11 ;  /* 0x00000006000b7c23 */ /* 0x010fca000800000b */
[----:B------:R-:W-:Y:S01]  /*0190*/  STG.E desc[UR4][R4.64+0x8], R11 ;  /* 0x0000080b04007986 */ /* 0x000fe2000c101904 */
[----:B------:R-:W-:Y:S05]  /*01a0*/  EXIT ;  /* 0x000000000000794d */ /* 0x000fea0003800000 */
.L_x_0:
[----:B------:R-:W-:-:S00]  /*01b0*/  BRA `(.L_x_0) ;  /* 0xfffffffc00fc7947 */ /* 0x000fc0000383ffff */
[----:B------:R-:W-:-:S00]  /*01c0*/  NOP ;  /* 0x0000000000007918 */ /* 0x000fc00000000000 */
        /* <DEDUP_REMOVED lines=11> */
.L_x_109:


//--------------------- .text._Z21compute_forces_kernelP6float3S0_Pfif --------------------------
	.section	.text._Z21compute_forces_kernelP6float3S0_Pfif,"ax",@progbits
	.align	128
        .global         _Z21compute_forces_kernelP6float3S0_Pfif
        .type           _Z21compute_forces_kernelP6float3S0_Pfif,@function
        .size           _Z21compute_forces_kernelP6float3S0_Pfif,(.L_x_108 - _Z21compute_forces_kernelP6float3S0_Pfif)
        .other          _Z21compute_forces_kernelP6float3S0_Pfif,@"STO_CUDA_ENTRY STV_DEFAULT"
_Z21compute_forces_kernelP6float3S0_Pfif:
.text._Z21compute_forces_kernelP6float3S0_Pfif:
        /* <DEDUP_REMOVED lines=10> */
[----:B0-----:R-:W-:-:S05]  /*00a0*/  IMAD.WIDE R2, R9, 0xc, R2 ;  /* 0x0000000c09027825 */ /* 0x001fca00078e0202 */
[----:B-1----:R0:W5:Y:S04]  /*00b0*/  LDG.E R8, desc[UR8][R2.64] ;  /* 0x0000000802087981 */ /* 0x002168000c1e1900 */
[----:B------:R0:W5:Y:S04]  /*00c0*/  LDG.E R7, desc[UR8][R2.64+0x4] ;  /* 0x0000040802077981 */ /* 0x000168000c1e1900 */
[----:B------:R0:W5:Y:S01]  /*00d0*/  LDG.E R6, desc[UR8][R2.64+0x8] ;  /* 0x0000080802067981 */ /* 0x000162000c1e1900 */
[----:B------:R-:W-:Y:S01]  /*00e0*/  ISETP.GE.AND P0, PT, R9, 0x1, PT ;  /* 0x000000010900780c */ /* 0x000fe20003f06270 */
[----:B------:R-:W-:Y:S01]  /*00f0*/  BSSY.RECONVERGENT B0, `(.L_x_1) ;  /* 0x0000158000007945 */ /* 0x000fe20003800200 */
[----:B------:R-:W-:Y:S01]  /*0100*/  HFMA2 R12, -RZ, RZ, 0, 0 ;  /* 0x00000000ff0c7431 */ /* 0x000fe200000001ff */
[----:B------:R-:W-:Y:S01]  /*0110*/  MOV R5, RZ ;  /* 0x000000ff00057202 */ /* 0x000fe20000000f00 */
[----:B------:R-:W-:Y:S01]  /*0120*/  HFMA2 R20, -RZ, RZ, 0, 0 ;  /* 0x00000000ff147431 */ /* 0x000fe200000001ff */
[----:B------:R-:W-:-:S08]  /*0130*/  MOV R11, RZ ;  /* 0x000000ff000b7202 */ /* 0x000fd00000000f00 */
[----:B0-----:R-:W-:Y:S05]  /*0140*/  @!P0 BRA `(.L_x_2) ;  /* 0x0000001400488947 */ /* 0x001fea0003800000 */
[----:B------:R-:W-:Y:S01]  /*0150*/  VIMNMX R5, PT, PT, R9, UR10, PT ;  /* 0x0000000a09057c48 */ /* 0x000fe2000bfe0100 */
[----:B------:R-:W-:Y:S01]  /*0160*/  BSSY.RECONVERGENT B3, `(.L_x_3) ;  /* 0x00000c2000037945 */ /* 0x000fe20003800200 */
[----:B------:R-:W-:Y:S02]  /*0170*/  MOV R11, RZ ;  /* 0x000000ff000b7202 */ /* 0x000fe40000000f00 */
[C---:B------:R-:W-:Y:S02]  /*0180*/  ISETP.GE.AND P0, PT, R5.reuse, 0x4, PT ;  /* 0x000000040500780c */ /* 0x040fe40003f06270 */
[----:B------:R-:W-:Y:S02]  /*0190*/  VIMNMX R5, PT, PT, R5, 0x1, !PT ;  /* 0x0000000105057848 */ /* 0x000fe40007fe0100 */
[----:B------:R-:W-:Y:S02]  /*01a0*/  MOV R14, RZ ;  /* 0x000000ff000e7202 */ /* 0x000fe40000000f00 */
[----:B------:R-:W-:-:S02]  /*01b0*/  MOV R20, RZ ;  /* 0x000000ff00147202 */ /* 0x000fc40000000f00 */
[----:B------:R-:W-:Y:S02]  /*01c0*/  MOV R12, RZ ;  /* 0x000000ff000c7202 */ /* 0x000fe40000000f00 */
[----:B------:R-:W-:-:S03]  /*01d0*/  LOP3.LUT R15, R5, 0x3, RZ, 0xc0, !PT ;  /* 0x00000003050f7812 */ /* 0x000fc600078ec0ff */
[----:B------:R-:W-:Y:S05]  /*01e0*/  @!P0 BRA `(.L_x_4) ;  /* 0x0000000800e48947 */ /* 0x000fea0003800000 */
[----:B------:R-:W0:Y:S01]  /*01f0*/  LDCU.64 UR6, c[0x0][0x380] ;  /* 0x00007000ff0677ac */ /* 0x000e220008000a00 */
[----:B------:R-:W-:Y:S01]  /*0200*/  LOP3.LUT R14, R5, 0x7ffffffc, RZ, 0xc0, !PT ;  /* 0x7ffffffc050e7812 */ /* 0x000fe200078ec0ff */
[----:B------:R-:W-:Y:S01]  /*0210*/  HFMA2 R11, -RZ, RZ, 0, 0 ;  /* 0x00000000ff0b7431 */ /* 0x000fe200000001ff */
[----:B------:R-:W1:Y:S02]  /*0220*/  LDCU.64 UR4, c[0x0][0x390] ;  /* 0x00007200ff0477ac */ /* 0x000e640008000a00 */
[----:B------:R-:W-:Y:S01]  /*0230*/  IADD3 R13, PT, PT, -R14, RZ, RZ ;  /* 0x000000ff0e0d7210 */ /* 0x000fe20007ffe1ff */
[----:B0-----:R-:W-:Y:S02]  /*0240*/  UIADD3 UR6, UP0, UPT, UR6, 0x18, URZ ;  /* 0x0000001806067890 */ /* 0x001fe4000ff1e0ff */
[----:B-1----:R-:W-:Y:S02]  /*0250*/  UIADD3 UR4, UP1, UPT, UR4, 0x8, URZ ;  /* 0x0000000804047890 */ /* 0x002fe4000ff3e0ff */
[----:B------:R-:W-:-:S02]  /*0260*/  UIADD3.X UR7, UPT, UPT, URZ, UR7, URZ, UP0, !UPT ;  /* 0x00000007ff077290 */ /* 0x000fc400087fe4ff */
[----:B------:R-:W-:Y:S01]  /*0270*/  MOV R18, UR6 ;  /* 0x0000000600127c02 */ /* 0x000fe20008000f00 */
[----:B------:R-:W-:Y:S01]  /*0280*/  UIADD3.X UR5, UPT, UPT, URZ, UR5, URZ, UP1, !UPT ;  /* 0x00000005ff057290 */ /* 0x000fe20008ffe4ff */
[----:B------:R-:W-:Y:S02]  /*0290*/  MOV R16, UR4 ;  /* 0x0000000400107c02 */ /* 0x000fe40008000f00 */
[----:B------:R-:W-:-:S03]  /*02a0*/  MOV R19, UR7 ;  /* 0x0000000700137c02 */ /* 0x000fc60008000f00 */
[----:B------:R-:W-:-:S07]  /*02b0*/  MOV R17, UR5 ;  /* 0x0000000500117c02 */ /* 0x000fce0008000f00 */
.L_x_25:
[----:B------:R-:W2:Y:S04]  /*02c0*/  LDG.E R0, desc[UR8][R18.64+-0x14] ;  /* 0xffffec0812007981 */ /* 0x000ea8000c1e1900 */
[----:B------:R-:W3:Y:S04]  /*02d0*/  LDG.E R29, desc[UR8][R18.64+-0x18] ;  /* 0xffffe808121d7981 */ /* 0x000ee8000c1e1900 */
[----:B------:R-:W4:Y:S01]  /*02e0*/  LDG.E R3, desc[UR8][R18.64+-0x10] ;  /* 0xfffff00812037981 */ /* 0x000f22000c1e1900 */
[----:B------:R-:W-:Y:S01]  /*02f0*/  BSSY.RECONVERGENT B1, `(.L_x_5) ;  /* 0x0000014000017945 */ /* 0x000fe20003800200 */
[----:B--2--5:R-:W-:Y:S01]  /*0300*/  FADD R21, -R7, R0 ;  /* 0x0000000007157221 */ /* 0x024fe20000000100 */
[----:B---3--:R-:W-:-:S03]  /*0310*/  FADD R29, -R8, R29 ;  /* 0x0000001d081d7221 */ /* 0x008fc60000000100 */
[----:B------:R-:W-:Y:S01]  /*0320*/  FMUL R0, R21, R21 ;  /* 0x0000001515007220 */ /* 0x000fe20000400000 */
[----:B----4-:R-:W-:-:S03]  /*0330*/  FADD R30, -R6, R3 ;  /* 0x00000003061e7221 */ /* 0x010fc60000000100 */
[----:B------:R-:W-:-:S04]  /*0340*/  FFMA R3, R29, R29, R0 ;  /* 0x0000001d1d037223 */ /* 0x000fc80000000000 */
[----:B------:R-:W-:-:S04]  /*0350*/  FFMA R2, R30, R30, R3 ;  /* 0x0000001e1e027223 */ /* 0x000fc80000000003 */
[----:B------:R-:W-:-:S04]  /*0360*/  FADD R2, R2, 9.9999997171806853657e-10 ;  /* 0x3089705f02027421 */ /* 0x000fc80000000000 */
[----:B------:R0:W1:Y:S01]  /*0370*/  MUFU.RSQ R3, R2 ;  /* 0x0000000200037308 */ /* 0x0000620000001400 */
[----:B------:R-:W-:-:S04]  /*0380*/  IADD3 R0, PT, PT, R2, -0xd000000, RZ ;  /* 0xf300000002007810 */ /* 0x000fc80007ffe0ff */
[----:B------:R-:W-:-:S13]  /*0390*/  ISETP.GT.U32.AND P0, PT, R0, 0x727fffff, PT ;  /* 0x727fffff0000780c */ /* 0x000fda0003f04070 */
[----:B01----:R-:W-:Y:S05]  /*03a0*/  @!P0 BRA `(.L_x_6) ;  /* 0x0000000000108947 */ /* 0x003fea0003800000 */
[----:B------:R-:W-:Y:S02]  /*03b0*/  MOV R10, R2 ;  /* 0x00000002000a7202 */ /* 0x000fe40000000f00 */
[----:B------:R-:W-:-:S07]  /*03c0*/  MOV R0, 0x3e0 ;  /* 0x000003e000007802 */ /* 0x000fce0000000f00 */
[----:B------:R-:W-:Y:S05]  /*03d0*/  CALL.REL.NOINC `($__internal_0_$__cuda_sm20_sqrt_rn_f32_slowpath) ;  /* 0x0000002800f87944 */ /* 0x000fea0003c00000 */
[----:B------:R-:W-:Y:S05]  /*03e0*/  BRA `(.L_x_7) ;  /* 0x0000000000107947 */ /* 0x000fea0003800000 */
.L_x_6:
[----:B------:R-:W-:Y:S01]  /*03f0*/  FMUL.FTZ R25, R2, R3 ;  /* 0x0000000302197220 */ /* 0x000fe20000410000 */
[----:B------:R-:W-:-:S03]  /*0400*/  FMUL.FTZ R3, R3, 0.5 ;  /* 0x3f00000003037820 */ /* 0x000fc60000410000 */
[----:B------:R-:W-:-:S04]  /*0410*/  FFMA R0, -R25, R25, R2 ;  /* 0x0000001919007223 */ /* 0x000fc80000000102 */
[----:B------:R-:W-:-:S07]  /*0420*/  FFMA R25, R0, R3, R25 ;  /* 0x0000000300197223 */ /* 0x000fce0000000019 */
.L_x_7:
[----:B------:R-:W-:Y:S05]  /*0430*/  BSYNC.RECONVERGENT B1 ;  /* 0x0000000000017941 */ /* 0x000fea0003800200 */
.L_x_5:
[----:B------:R-:W2:Y:S01]  /*0440*/  LDG.E R0, desc[UR8][R16.64+-0x8] ;  /* 0xfffff80810007981 */ /* 0x000ea2000c1e1900 */
[----:B------:R-:W-:Y:S01]  /*0450*/  FMUL R27, R2, R25 ;  /* 0x00000019021b7220 */ /* 0x000fe20000400000 */
[----:B------:R-:W-:Y:S03]  /*0460*/  BSSY.RECONVERGENT B4, `(.L_x_8) ;  /* 0x000000c000047945 */ /* 0x000fe60003800200 */
[----:B------:R-:W0:Y:S02]  /*0470*/  MUFU.RCP R2, R27 ;  /* 0x0000001b00027308 */ /* 0x000e240000001000 */
[----:B0-----:R-:W-:-:S04]  /*0480*/  FFMA R3, -R27, R2, 1 ;  /* 0x3f8000001b037423 */ /* 0x001fc80000000102 */
[----:B------:R-:W-:Y:S02]  /*0490*/  FFMA R3, R2, R3, R2 ;  /* 0x0000000302037223 */ /* 0x000fe40000000002 */
[----:B--2---:R-:W0:Y:S02]  /*04a0*/  FCHK P0, R0, R27 ;  /* 0x0000001b00007302 */ /* 0x004e240000000000 */
[----:B------:R-:W-:-:S04]  /*04b0*/  FFMA R22, R0, R3, RZ ;  /* 0x0000000300167223 */ /* 0x000fc800000000ff */
[----:B------:R-:W-:-:S04]  /*04c0*/  FFMA R2, -R27, R22, R0 ;  /* 0x000000161b027223 */ /* 0x000fc80000000100 */
[----:B------:R-:W-:Y:S01]  /*04d0*/  FFMA R22, R3, R2, R22 ;  /* 0x0000000203167223 */ /* 0x000fe20000000016 */
[----:B0-----:R-:W-:Y:S06]  /*04e0*/  @!P0 BRA `(.L_x_9) ;  /* 0x00000000000c8947 */ /* 0x001fec0003800000 */
[----:B------:R-:W-:-:S07]  /*04f0*/  MOV R10, 0x510 ;  /* 0x00000510000a7802 */ /* 0x000fce0000000f00 */
[----:B------:R-:W-:Y:S05]  /*0500*/  CALL.REL.NOINC `($__internal_1_$__cuda_sm3x_div_rn_noftz_f32_slowpath) ;  /* 0x0000002c00047944 */ /* 0x000fea0003c00000 */
[----:B------:R-:W-:-:S07]  /*0510*/  MOV R22, R0 ;  /* 0x0000000000167202 */ /* 0x000fce0000000f00 */
.L_x_9:
[----:B------:R-:W-:Y:S05]  /*0520*/  BSYNC.RECONVERGENT B4 ;  /* 0x0000000000047941 */ /* 0x000fea0003800200 */
.L_x_8:
[----:B------:R-:W2:Y:S04]  /*0530*/  LDG.E R0, desc[UR8][R18.64+-0x8] ;  /* 0xfffff80812007981 */ /* 0x000ea8000c1e1900 */
[----:B------:R-:W3:Y:S04]  /*0540*/  LDG.E R23, desc[UR8][R18.64+-0xc] ;  /* 0xfffff40812177981 */ /* 0x000ee8000c1e1900 */
[----:B------:R-:W4:Y:S01]  /*0550*/  LDG.E R25, desc[UR8][R18.64+-0x4] ;  /* 0xfffffc0812197981 */ /* 0x000f22000c1e1900 */
[----:B------:R-:W-:Y:S01]  /*0560*/  BSSY.RECONVERGENT B1, `(.L_x_10) ;  /* 0x0000016000017945 */ /* 0x000fe20003800200 */
[-C--:B------:R-:W-:Y:S01]  /*0570*/  FFMA R12, R29, R22.reuse, R12 ;  /* 0x000000161d0c7223 */ /* 0x080fe2000000000c */
[-C--:B------:R-:W-:Y:S01]  /*0580*/  FFMA R20, R21, R22.reuse, R20 ;  /* 0x0000001615147223 */ /* 0x080fe20000000014 */
[----:B------:R-:W-:Y:S01]  /*0590*/  FFMA R30, R30, R22, R11 ;  /* 0x000000161e1e7223 */ /* 0x000fe2000000000b */
[----:B--2---:R-:W-:Y:S01]  /*05a0*/  FADD R3, -R7, R0 ;  /* 0x0000000007037221 */ /* 0x004fe20000000100 */
        /* <DEDUP_REMOVED lines=10> */
[----:B------:R-:W-:-:S07]  /*0650*/  MOV R0, 0x670 ;  /* 0x0000067000007802 */ /* 0x000fce0000000f00 */
[----:B------:R-:W-:Y:S05]  /*0660*/  CALL.REL.NOINC `($__internal_0_$__cuda_sm20_sqrt_rn_f32_slowpath) ;  /* 0x0000002800547944 */ /* 0x000fea0003c00000 */
[----:B------:R-:W-:Y:S05]  /*0670*/  BRA `(.L_x_12) ;  /* 0x0000000000107947 */ /* 0x000fea0003800000 */
.L_x_11:
[----:B------:R-:W-:Y:S01]  /*0680*/  FMUL.FTZ R25, R10, R23 ;  /* 0x000000170a197220 */ /* 0x000fe20000410000 */
[----:B------:R-:W-:-:S03]  /*0690*/  FMUL.FTZ R11, R23, 0.5 ;  /* 0x3f000000170b7820 */ /* 0x000fc60000410000 */
[----:B------:R-:W-:-:S04]  /*06a0*/  FFMA R0, -R25, R25, R10 ;  /* 0x0000001919007223 */ /* 0x000fc8000000010a */
[----:B------:R-:W-:-:S07]  /*06b0*/  FFMA R25, R0, R11, R25 ;  /* 0x0000000b00197223 */ /* 0x000fce0000000019 */
.L_x_12:
[----:B------:R-:W-:Y:S05]  /*06c0*/  BSYNC.RECONVERGENT B1 ;  /* 0x0000000000017941 */ /* 0x000fea0003800200 */
.L_x_10:
        /* <DEDUP_REMOVED lines=14> */
.L_x_14:
[----:B------:R-:W-:Y:S05]  /*07b0*/  BSYNC.RECONVERGENT B4 ;  /* 0x0000000000047941 */ /* 0x000fea0003800200 */
.L_x_13:
        /* <DEDUP_REMOVED lines=21> */
.L_x_16:
[----:B------:R-:W-:Y:S01]  /*0910*/  FMUL.FTZ R25, R10, R27 ;  /* 0x0000001b0a197220 */ /* 0x000fe20000410000 */
[----:B------:R-:W-:-:S03]  /*0920*/  FMUL.FTZ R2, R27, 0.5 ;  /* 0x3f0000001b027820 */ /* 0x000fc60000410000 */
[----:B------:R-:W-:-:S04]  /*0930*/  FFMA R0, -R25, R25, R10 ;  /* 0x0000001919007223 */ /* 0x000fc8000000010a */
[----:B------:R-:W-:-:S07]  /*0940*/  FFMA R25, R0, R2, R25 ;  /* 0x0000000200197223 */ /* 0x000fce0000000019 */
.L_x_17:
[----:B------:R-:W-:Y:S05]  /*0950*/  BSYNC.RECONVERGENT B1 ;  /* 0x0000000000017941 */ /* 0x000fea0003800200 */
.L_x_15:
        /* <DEDUP_REMOVED lines=14> */
.L_x_19:
[----:B------:R-:W-:Y:S05]  /*0a40*/  BSYNC.RECONVERGENT B4 ;  /* 0x0000000000047941 */ /* 0x000fea0003800200 */
.L_x_18:
        /* <DEDUP_REMOVED lines=21> */
.L_x_21:
[----:B------:R-:W-:Y:S01]  /*0ba0*/  FMUL.FTZ R25, R10, R23 ;  /* 0x000000170a197220 */ /* 0x000fe20000410000 */
[----:B------:R-:W-:-:S03]  /*0bb0*/  FMUL.FTZ R21, R23, 0.5 ;  /* 0x3f00000017157820 */ /* 0x000fc60000410000 */
[----:B------:R-:W-:-:S04]  /*0bc0*/  FFMA R0, -R25, R25, R10 ;  /* 0x0000001919007223 */ /* 0x000fc8000000010a */
[----:B------:R-:W-:-:S07]  /*0bd0*/  FFMA R25, R0, R21, R25 ;  /* 0x0000001500197223 */ /* 0x000fce0000000019 */
.L_x_22:
[----:B------:R-:W-:Y:S05]  /*0be0*/  BSYNC.RECONVERGENT B1 ;  /* 0x0000000000017941 */ /* 0x000fea0003800200 */
.L_x_20:
        /* <DEDUP_REMOVED lines=14> */
.L_x_24:
[----:B------:R-:W-:Y:S05]  /*0cd0*/  BSYNC.RECONVERGENT B4 ;  /* 0x0000000000047941 */ /* 0x000fea0003800200 */
.L_x_23:
[----:B------:R-:W-:Y:S01]  /*0ce0*/  IADD3 R13, PT, PT, R13, 0x4, RZ ;  /* 0x000000040d0d7810 */ /* 0x000fe20007ffe0ff */
[-C--:B------:R-:W-:Y:S01]  /*0cf0*/  FFMA R12, R4, R21.reuse, R12 ;  /* 0x00000015040c7223 */ /* 0x080fe2000000000c */
[----:B------:R-:W-:Y:S01]  /*0d00*/  IADD3 R18, P1, PT, R18, 0x30, RZ ;  /* 0x0000003012127810 */ /* 0x000fe20007f3e0ff */
[-C--:B------:R-:W-:Y:S01]  /*0d10*/  FFMA R20, R3, R21.reuse, R20 ;  /* 0x0000001503147223 */ /* 0x080fe20000000014 */
[----:B------:R-:W-:Y:S01]  /*0d20*/  ISETP.NE.AND P0, PT, R13, RZ, PT ;  /* 0x000000ff0d00720c */ /* 0x000fe20003f05270 */
[----:B------:R-:W-:Y:S01]  /*0d30*/  FFMA R11, R2, R21, R11 ;  /* 0x00000015020b7223 */ /* 0x000fe2000000000b */
[----:B------:R-:W-:Y:S02]  /*0d40*/  IADD3 R16, P2, PT, R16, 0x10, RZ ;  /* 0x0000001010107810 */ /* 0x000fe40007f5e0ff */
[----:B------:R-:W-:Y:S02]  /*0d50*/  IADD3.X R19, PT, PT, RZ, R19, RZ, P1, !PT ;  /* 0x00000013ff137210 */ /* 0x000fe40000ffe4ff */
[----:B------:R-:W-:-:S07]  /*0d60*/  IADD3.X R17, PT, PT, RZ, R17, RZ, P2, !PT ;  /* 0x00000011ff117210 */ /* 0x000fce00017fe4ff */
[----:B------:R-:W-:Y:S05]  /*0d70*/  @P0 BRA `(.L_x_25) ;  /* 0xfffffff400500947 */ /* 0x000fea000383ffff */
.L_x_4:
[----:B------:R-:W-:Y:S05]  /*0d80*/  BSYNC.RECONVERGENT B3 ;  /* 0x0000000000037941 */ /* 0x000fea0003800200 */
.L_x_3:
[----:B------:R-:W-:-:S13]  /*0d90*/  ISETP.NE.AND P0, PT, R15, RZ, PT ;  /* 0x000000ff0f00720c */ /* 0x000fda0003f05270 */
[----:B------:R-:W-:Y:S05]  /*0da0*/  @!P0 BRA `(.L_x_2) ;  /* 0x0000000800308947 */ /* 0x000fea0003800000 */
[----:B------:R-:W-:Y:S01]  /*0db0*/  ISETP.NE.AND P0, PT, R15, 0x1, PT ;  /* 0x000000010f00780c */ /* 0x000fe20003f05270 */
[----:B------:R-:W-:-:S12]  /*0dc0*/  BSSY.RECONVERGENT B3, `(.L_x_26) ;  /* 0x000005a000037945 */ /* 0x000fd80003800200 */
[----:B------:R-:W-:Y:S05]  /*0dd0*/  @!P0 BRA `(.L_x_27) ;  /* 0x0000000400608947 */ /* 0x000fea0003800000 */
[----:B------:R-:W0:Y:S02]  /*0de0*/  LDC.64 R2, c[0x0][0x380] ;  /* 0x0000e000ff027b82 */ /* 0x000e240000000a00 */
[----:B0-----:R-:W-:-:S05]  /*0df0*/  IMAD.WIDE.U32 R2, R14, 0xc, R2 ;  /* 0x0000000c0e027825 */ /* 0x001fca00078e0002 */
        /* <DEDUP_REMOVED lines=19> */
.L_x_29:
[----:B------:R-:W-:Y:S01]  /*0f30*/  FMUL.FTZ R25, R4, R17 ;  /* 0x0000001104197220 */ /* 0x000fe20000410000 */
[----:B------:R-:W-:-:S03]  /*0f40*/  FMUL.FTZ R10, R17, 0.5 ;  /* 0x3f000000110a7820 */ /* 0x000fc60000410000 */
[----:B------:R-:W-:-:S04]  /*0f50*/  FFMA R0, -R25, R25, R4 ;  /* 0x0000001919007223 */ /* 0x000fc80000000104 */
[----:B------:R-:W-:-:S07]  /*0f60*/  FFMA R25, R0, R10, R25 ;  /* 0x0000000a00197223 */ /* 0x000fce0000000019 */
.L_x_30:
[----:B------:R-:W-:Y:S05]  /*0f70*/  BSYNC.RECONVERGENT B1 ;  /* 0x0000000000017941 */ /* 0x000fea0003800200 */
.L_x_28:
[----:B------:R-:W0:Y:S02]  /*0f80*/  LDC.64 R18, c[0x0][0x390] ;  /* 0x0000e400ff127b82 */ /* 0x000e240000000a00 */
[----:B0-----:R-:W-:-:S05]  /*0f90*/  IMAD.WIDE.U32 R18, R14, 0x4, R18 ;  /* 0x000000040e127825 */ /* 0x001fca00078e0012 */
        /* <DEDUP_REMOVED lines=14> */
.L_x_32:
[----:B------:R-:W-:Y:S05]  /*1080*/  BSYNC.RECONVERGENT B4 ;  /* 0x0000000000047941 */ /* 0x000fea0003800200 */
.L_x_31:
[----:B------:R-:W2:Y:S04]  /*1090*/  LDG.E R0, desc[UR8][R2.64+0x10] ;  /* 0x0000100802007981 */ /* 0x000ea8000c1e1900 */
[----:B------:R-:W3:Y:S04]  /*10a0*/  LDG.E R21, desc[UR8][R2.64+0xc] ;  /* 0x00000c0802157981 */ /* 0x000ee8000c1e1900 */
[----:B------:R2:W4:Y:S01]  /*10b0*/  LDG.E R23, desc[UR8][R2.64+0x14] ;  /* 0x0000140802177981 */ /* 0x000522000c1e1900 */
        /* <DEDUP_REMOVED lines=18> */
.L_x_34:
[----:B------:R-:W-:Y:S01]  /*11e0*/  FMUL.FTZ R25, R10, R21 ;  /* 0x000000150a197220 */ /* 0x000fe20000410000 */
[----:B------:R-:W-:-:S03]  /*11f0*/  FMUL.FTZ R13, R21, 0.5 ;  /* 0x3f000000150d7820 */ /* 0x000fc60000410000 */
[----:B------:R-:W-:-:S04]  /*1200*/  FFMA R0, -R25, R25, R10 ;  /* 0x0000001919007223 */ /* 0x000fc8000000010a */
[----:B------:R-:W-:-:S07]  /*1210*/  FFMA R25, R0, R13, R25 ;  /* 0x0000000d00197223 */ /* 0x000fce0000000019 */
.L_x_35:
[----:B------:R-:W-:Y:S05]  /*1220*/  BSYNC.RECONVERGENT B1 ;  /* 0x0000000000017941 */ /* 0x000fea0003800200 */
.L_x_33:
        /* <DEDUP_REMOVED lines=14> */
.L_x_37:
[----:B------:R-:W-:Y:S05]  /*1310*/  BSYNC.RECONVERGENT B4 ;  /* 0x0000000000047941 */ /* 0x000fea0003800200 */
.L_x_36:
[-C--:B------:R-:W-:Y:S01]  /*1320*/  FFMA R12, R4, R13.reuse, R12 ;  /* 0x0000000d040c7223 */ /* 0x080fe2000000000c */
[-C--:B------:R-:W-:Y:S01]  /*1330*/  FFMA R20, R3, R13.reuse, R20 ;  /* 0x0000000d03147223 */ /* 0x080fe20000000014 */
[----:B------:R-:W-:Y:S01]  /*1340*/  FFMA R11, R2, R13, R11 ;  /* 0x0000000d020b7223 */ /* 0x000fe2000000000b */
[----:B------:R-:W-:-:S07]  /*1350*/  IADD3 R14, PT, PT, R14, 0x2, RZ ;  /* 0x000000020e0e7810 */ /* 0x000fce0007ffe0ff */
.L_x_27:
[----:B------:R-:W-:Y:S05]  /*1360*/  BSYNC.RECONVERGENT B3 ;  /* 0x0000000000037941 */ /* 0x000fea0003800200 */
.L_x_26:
[----:B------:R-:W-:-:S04]  /*1370*/  LOP3.LUT R0, R5, 0x1, RZ, 0xc0, !PT ;  /* 0x0000000105007812 */ /* 0x000fc800078ec0ff */
[----:B------:R-:W-:-:S13]  /*1380*/  ISETP.NE.U32.AND P0, PT, R0, 0x1, PT ;  /* 0x000000010000780c */ /* 0x000fda0003f05070 */
[----:B------:R-:W-:Y:S05]  /*1390*/  @P0 BRA `(.L_x_2) ;  /* 0x0000000000b40947 */ /* 0x000fea0003800000 */
        /* <DEDUP_REMOVED lines=20> */
.L_x_39:
[----:B------:R-:W-:Y:S01]  /*14e0*/  FMUL.FTZ R25, R10, R13 ;  /* 0x0000000d0a197220 */ /* 0x000fe20000410000 */
[----:B------:R-:W-:-:S03]  /*14f0*/  FMUL.FTZ R13, R13, 0.5 ;  /* 0x3f0000000d0d7820 */ /* 0x000fc60000410000 */
[----:B------:R-:W-:-:S04]  /*1500*/  FFMA R0, -R25, R25, R10 ;  /* 0x0000001919007223 */ /* 0x000fc8000000010a */
[----:B------:R-:W-:-:S07]  /*1510*/  FFMA R25, R0, R13, R25 ;  /* 0x0000000d00197223 */ /* 0x000fce0000000019 */
.L_x_40:
[----:B------:R-:W-:Y:S05]  /*1520*/  BSYNC.RECONVERGENT B1 ;  /* 0x0000000000017941 */ /* 0x000fea0003800200 */
.L_x_38:
        /* <DEDUP_REMOVED lines=16> */
.L_x_42:
[----:B------:R-:W-:Y:S05]  /*1630*/  BSYNC.RECONVERGENT B3 ;  /* 0x0000000000037941 */ /* 0x000fea0003800200 */
.L_x_41:
[-C--:B------:R-:W-:Y:S01]  /*1640*/  FFMA R12, R4, R13.reuse, R12 ;  /* 0x0000000d040c7223 */ /* 0x080fe2000000000c */
[-C--:B------:R-:W-:Y:S01]  /*1650*/  FFMA R20, R3, R13.reuse, R20 ;  /* 0x0000000d03147223 */ /* 0x080fe20000000014 */
[----:B------:R-:W-:-:S07]  /*1660*/  FFMA R11, R2, R13, R11 ;  /* 0x0000000d020b7223 */ /* 0x000fce000000000b */
.L_x_2:
[----:B------:R-:W-:Y:S05]  /*1670*/  BSYNC.RECONVERGENT B0 ;  /* 0x0000000000007941 */ /* 0x000fea0003800200 */
.L_x_1:
[----:B------:R-:W0:Y:S01]  /*1680*/  LDCU UR4, c[0x0][0x398] ;  /* 0x00007300ff0477ac */ /* 0x000e220008000800 */
[----:B------:R-:W-:Y:S01]  /*1690*/  BSSY.RECONVERGENT B0, `(.L_x_43) ;  /* 0x0000035000007945 */ /* 0x000fe20003800200 */
[----:B0-----:R-:W-:-:S13]  /*16a0*/  ISETP.GE.AND P0, PT, R5, UR4, PT ;  /* 0x0000000405007c0c */ /* 0x001fda000bf06270 */
[----:B------:R-:W-:Y:S05]  /*16b0*/  @P0 BRA `(.L_x_44) ;  /* 0x0000000000c80947 */ /* 0x000fea0003800000 */
[----:B------:R-:W-:Y:S01]  /*16c0*/  ISETP.NE.AND P0, PT, R9, R5, PT ;  /* 0x000000050900720c */ /* 0x000fe20003f05270 */
        /* <DEDUP_REMOVED lines=22> */
.L_x_48:
[----:B------:R-:W-:Y:S01]  /*1830*/  FMUL.FTZ R25, R10, R13 ;  /* 0x0000000d0a197220 */ /* 0x000fe20000410000 */
[----:B------:R-:W-:-:S03]  /*1840*/  FMUL.FTZ R13, R13, 0.5 ;  /* 0x3f0000000d0d7820 */ /* 0x000fc60000410000 */
[----:B------:R-:W-:-:S04]  /*1850*/  FFMA R0, -R25, R25, R10 ;  /* 0x0000001919007223 */ /* 0x000fc8000000010a */
[----:B------:R-:W-:-:S07]  /*1860*/  FFMA R25, R0, R13, R25 ;  /* 0x0000000d00197223 */ /* 0x000fce0000000019 */
.L_x_49:
[----:B------:R-:W-:Y:S05]  /*1870*/  BSYNC.RECONVERGENT B1 ;  /* 0x0000000000017941 */ /* 0x000fea0003800200 */
.L_x_47:
        /* <DEDUP_REMOVED lines=16> */
.L_x_51:
[----:B------:R-:W-:Y:S05]  /*1980*/  BSYNC.RECONVERGENT B4 ;  /* 0x0000000000047941 */ /* 0x000fea0003800200 */
.L_x_50:
[-C--:B------:R-:W-:Y:S01]  /*1990*/  FFMA R12, R4, R13.reuse, R12 ;  /* 0x0000000d040c7223 */ /* 0x080fe2000000000c */
[-C--:B------:R-:W-:Y:S01]  /*19a0*/  FFMA R20, R3, R13.reuse, R20 ;  /* 0x0000000d03147223 */ /* 0x080fe20000000014 */
[----:B------:R-:W-:-:S07]  /*19b0*/  FFMA R11, R2, R13, R11 ;  /* 0x0000000d020b7223 */ /* 0x000fce000000000b */
.L_x_46:
[----:B------:R-:W-:Y:S05]  /*19c0*/  BSYNC.RECONVERGENT B3 ;  /* 0x0000000000037941 */ /* 0x000fea0003800200 */
.L_x_45:
[----:B------:R-:W-:-:S07]  /*19d0*/  IADD3 R5, PT, PT, R5, 0x1, RZ ;  /* 0x0000000105057810 */ /* 0x000fce0007ffe0ff */
.L_x_44:
[----:B------:R-:W-:Y:S05]  /*19e0*/  BSYNC.RECONVERGENT B0 ;  /* 0x0000000000007941 */ /* 0x000fea0003800200 */
.L_x_43:
[----:B------:R-:W0:Y:S01]  /*19f0*/  LDCU UR5, c[0x0][0x398] ;  /* 0x00007300ff0577ac */ /* 0x000e220008000800 */
[----:B------:R-:W-:Y:S01]  /*1a00*/  BSSY.RECONVERGENT B0, `(.L_x_52) ;  /* 0x000014e000007945 */ /* 0x000fe20003800200 */
[----:B0-----:R-:W-:-:S13]  /*1a10*/  ISETP.GE.AND P0, PT, R5, UR5, PT ;  /* 0x0000000505007c0c */ /* 0x001fda000bf06270 */
[----:B------:R-:W-:Y:S05]  /*1a20*/  @P0 BRA `(.L_x_53) ;  /* 0x00000014002c0947 */ /* 0x000fea0003800000 */
[C---:B------:R-:W-:Y:S01]  /*1a30*/  IADD3 R0, PT, PT, R5.reuse, -UR5, RZ ;  /* 0x8000000505007c10 */ /* 0x040fe2000fffe0ff */
[----:B------:R-:W-:Y:S01]  /*1a40*/  BSSY.RECONVERGENT B3, `(.L_x_54) ;  /* 0x00000bc000037945 */ /* 0x000fe20003800200 */
[----:B------:R-:W-:Y:S02]  /*1a50*/  IADD3 R4, PT, PT, -R5, UR5, RZ ;  /* 0x0000000505047c10 */ /* 0x000fe4000fffe1ff */
[----:B------:R-:W-:Y:S02]  /*1a60*/  ISETP.GT.U32.AND P0, PT, R0, -0x4, PT ;  /* 0xfffffffc0000780c */ /* 0x000fe40003f04070 */
[----:B------:R-:W-:-:S11]  /*1a70*/  LOP3.LUT R3, R4, 0x3, RZ, 0xc0, !PT ;  /* 0x0000000304037812 */ /* 0x000fd600078ec0ff */
[----:B------:R-:W-:Y:S05]  /*1a80*/  @P0 BRA `(.L_x_55) ;  /* 0x0000000800dc0947 */ /* 0x000fea0003800000 */
[----:B------:R-:W0:Y:S01]  /*1a90*/  LDC.64 R14, c[0x0][0x380] ;  /* 0x0000e000ff0e7b82 */ /* 0x000e220000000a00 */
[----:B------:R-:W-:-:S04]  /*1aa0*/  LOP3.LUT R2, R4, 0xfffffffc, RZ, 0xc0, !PT ;  /* 0xfffffffc04027812 */ /* 0x000fc800078ec0ff */
[----:B------:R-:W-:-:S03]  /*1ab0*/  IADD3 R2, PT, PT, -R2, RZ, RZ ;  /* 0x000000ff02027210 */ /* 0x000fc60007ffe1ff */
[----:B------:R-:W1:Y:S01]  /*1ac0*/  LDC.64 R16, c[0x0][0x390] ;  /* 0x0000e400ff107b82 */ /* 0x000e620000000a00 */
[----:B0-----:R-:W-:-:S03]  /*1ad0*/  IMAD.WIDE.U32 R14, R5, 0xc, R14 ;  /* 0x0000000c050e7825 */ /* 0x001fc600078e000e */
[----:B------:R-:W-:Y:S01]  /*1ae0*/  IADD3 R30, P0, PT, R14, 0x18, RZ ;  /* 0x000000180e1e7810 */ /* 0x000fe20007f1e0ff */
[----:B-1----:R-:W-:-:S03]  /*1af0*/  IMAD.WIDE.U32 R16, R5, 0x4, R16 ;  /* 0x0000000405107825 */ /* 0x002fc600078e0010 */
[----:B------:R-:W-:Y:S02]  /*1b00*/  IADD3.X R31, PT, PT, RZ, R15, RZ, P0, !PT ;  /* 0x0000000fff1f7210 */ /* 0x000fe400007fe4ff */
[----:B------:R-:W-:-:S04]  /*1b10*/  IADD3 R14, P1, PT, R16, 0x8, RZ ;  /* 0x00000008100e7810 */ /* 0x000fc80007f3e0ff */
[----:B------:R-:W-:-:S09]  /*1b20*/  IADD3.X R17, PT, PT, RZ, R17, RZ, P1, !PT ;  /* 0x00000011ff117210 */ /* 0x000fd20000ffe4ff */
.L_x_76:
        /* <DEDUP_REMOVED lines=9> */
[----:B------:R-:W-:Y:S01]  /*1bc0*/  FFMA R10, R18, R18, R15 ;  /* 0x00000012120a7223 */ /* 0x000fe2000000000f */
[----:B------:R-:W-:-:S03]  /*1bd0*/  MOV R15, R17 ;  /* 0x00000011000f7202 */ /* 0x000fc60000000f00 */
        /* <DEDUP_REMOVED lines=8> */
.L_x_57:
[----:B------:R-:W-:Y:S01]  /*1c60*/  FMUL.FTZ R25, R10, R19 ;  /* 0x000000130a197220 */ /* 0x000fe20000410000 */
[----:B------:R-:W-:-:S03]  /*1c70*/  FMUL.FTZ R16, R19, 0.5 ;  /* 0x3f00000013107820 */ /* 0x000fc60000410000 */
[----:B------:R-:W-:-:S04]  /*1c80*/  FFMA R0, -R25, R25, R10 ;  /* 0x0000001919007223 */ /* 0x000fc8000000010a */
[----:B------:R-:W-:-:S07]  /*1c90*/  FFMA R25, R0, R16, R25 ;  /* 0x0000001000197223 */ /* 0x000fce0000000019 */
.L_x_58:
[----:B------:R-:W-:Y:S05]  /*1ca0*/  BSYNC.RECONVERGENT B1 ;  /* 0x0000000000017941 */ /* 0x000fea0003800200 */
.L_x_56:
        /* <DEDUP_REMOVED lines=14> */
.L_x_60:
[----:B------:R-:W-:Y:S05]  /*1d90*/  BSYNC.RECONVERGENT B4 ;  /* 0x0000000000047941 */ /* 0x000fea0003800200 */
.L_x_59:
        /* <DEDUP_REMOVED lines=21> */
.L_x_62:
[----:B------:R-:W-:Y:S01]  /*1ef0*/  FMUL.FTZ R25, R10, R23 ;  /* 0x000000170a197220 */ /* 0x000fe20000410000 */
[----:B------:R-:W-:-:S03]  /*1f00*/  FMUL.FTZ R11, R23, 0.5 ;  /* 0x3f000000170b7820 */ /* 0x000fc60000410000 */
[----:B------:R-:W-:-:S04]  /*1f10*/  FFMA R0, -R25, R25, R10 ;  /* 0x0000001919007223 */ /* 0x000fc8000000010a */
[----:B------:R-:W-:-:S07]  /*1f20*/  FFMA R25, R0, R11, R25 ;  /* 0x0000000b00197223 */ /* 0x000fce0000000019 */
.L_x_63:
[----:B------:R-:W-:Y:S05]  /*1f30*/  BSYNC.RECONVERGENT B1 ;  /* 0x0000000000017941 */ /* 0x000fea0003800200 */
.L_x_61:
        /* <DEDUP_REMOVED lines=14> */
.L_x_65:
[----:B------:R-:W-:Y:S05]  /*2020*/  BSYNC.RECONVERGENT B4 ;  /* 0x0000000000047941 */ /* 0x000fea0003800200 */
.L_x_64:
        /* <DEDUP_REMOVED lines=21> */
.L_x_67:
[----:B------:R-:W-:Y:S01]  /*2180*/  FMUL.FTZ R25, R10, R23 ;  /* 0x000000170a197220 */ /* 0x000fe20000410000 */
[----:B------:R-:W-:-:S03]  /*2190*/  FMUL.FTZ R19, R23, 0.5 ;  /* 0x3f00000017137820 */ /* 0x000fc60000410000 */
[----:B------:R-:W-:-:S04]  /*21a0*/  FFMA R0, -R25, R25, R10 ;  /* 0x0000001919007223 */ /* 0x000fc8000000010a */
[----:B------:R-:W-:-:S07]  /*21b0*/  FFMA R25, R0, R19, R25 ;  /* 0x0000001300197223 */ /* 0x000fce0000000019 */
.L_x_68:
[----:B------:R-:W-:Y:S05]  /*21c0*/  BSYNC.RECONVERGENT B1 ;  /* 0x0000000000017941 */ /* 0x000fea0003800200 */
.L_x_66:
        /* <DEDUP_REMOVED lines=14> */
.L_x_70:
[----:B------:R-:W-:Y:S05]  /*22b0*/  BSYNC.RECONVERGENT B4 ;  /* 0x0000000000047941 */ /* 0x000fea0003800200 */
.L_x_69:
        /* <DEDUP_REMOVED lines=21> */
.L_x_72:
[----:B------:R-:W-:Y:S01]  /*2410*/  FMUL.FTZ R25, R10, R23 ;  /* 0x000000170a197220 */ /* 0x000fe20000410000 */
[----:B------:R-:W-:-:S03]  /*2420*/  FMUL.FTZ R11, R23, 0.5 ;  /* 0x3f000000170b7820 */ /* 0x000fc60000410000 */
[----:B------:R-:W-:-:S04]  /*2430*/  FFMA R0, -R25, R25, R10 ;  /* 0x0000001919007223 */ /* 0x000fc8000000010a */
[----:B------:R-:W-:-:S07]  /*2440*/  FFMA R25, R0, R11, R25 ;  /* 0x0000000b00197223 */ /* 0x000fce0000000019 */
.L_x_73:
[----:B------:R-:W-:Y:S05]  /*2450*/  BSYNC.RECONVERGENT B1 ;  /* 0x0000000000017941 */ /* 0x000fea0003800200 */
.L_x_71:
        /* <DEDUP_REMOVED lines=14> */
.L_x_75:
[----:B------:R-:W-:Y:S05]  /*2540*/  BSYNC.RECONVERGENT B4 ;  /* 0x0000000000047941 */ /* 0x000fea0003800200 */
.L_x_74:
        /* <DEDUP_REMOVED lines=8> */
[----:B------:R-:W-:-:S02]  /*25d0*/  IADD3.X R17, PT, PT, RZ, R15, RZ, P2, !PT ;  /* 0x0000000fff117210 */ /* 0x000fc400017fe4ff */
[----:B------:R-:W-:-:S05]  /*25e0*/  IADD3 R5, PT, PT, R5, 0x4, RZ ;  /* 0x0000000405057810 */ /* 0x000fca0007ffe0ff */
[----:B------:R-:W-:Y:S05]  /*25f0*/  @P0 BRA `(.L_x_76) ;  /* 0xfffffff4004c0947 */ /* 0x000fea000383ffff */
.L_x_55:
[----:B------:R-:W-:Y:S05]  /*2600*/  BSYNC.RECONVERGENT B3 ;  /* 0x0000000000037941 */ /* 0x000fea0003800200 */
.L_x_54:
        /* <DEDUP_REMOVED lines=25> */
.L_x_80:
[----:B------:R-:W-:Y:S01]  /*27a0*/  FMUL.FTZ R25, R10, R13 ;  /* 0x0000000d0a197220 */ /* 0x000fe20000410000 */
[----:B------:R-:W-:-:S03]  /*27b0*/  FMUL.FTZ R13, R13, 0.5 ;  /* 0x3f0000000d0d7820 */ /* 0x000fc60000410000 */
[----:B------:R-:W-:-:S04]  /*27c0*/  FFMA R0, -R25, R25, R10 ;  /* 0x0000001919007223 */ /* 0x000fc8000000010a */
[----:B------:R-:W-:-:S07]  /*27d0*/  FFMA R25, R0, R13, R25 ;  /* 0x0000000d00197223 */ /* 0x000fce0000000019 */
.L_x_81:
[----:B------:R-:W-:Y:S05]  /*27e0*/  BSYNC.RECONVERGENT B1 ;  /* 0x0000000000017941 */ /* 0x000fea0003800200 */
.L_x_79:
        /* <DEDUP_REMOVED lines=16> */
.L_x_83:
[----:B------:R-:W-:Y:S05]  /*28f0*/  BSYNC.RECONVERGENT B4 ;  /* 0x0000000000047941 */ /* 0x000fea0003800200 */
.L_x_82:
        /* <DEDUP_REMOVED lines=21> */
.L_x_85:
[----:B------:R-:W-:Y:S01]  /*2a50*/  FMUL.FTZ R25, R10, R21 ;  /* 0x000000150a197220 */ /* 0x000fe20000410000 */
[----:B------:R-:W-:-:S03]  /*2a60*/  FMUL.FTZ R14, R21, 0.5 ;  /* 0x3f000000150e7820 */ /* 0x000fc60000410000 */
[----:B------:R-:W-:-:S04]  /*2a70*/  FFMA R0, -R25, R25, R10 ;  /* 0x0000001919007223 */ /* 0x000fc8000000010a */
[----:B------:R-:W-:-:S07]  /*2a80*/  FFMA R25, R0, R14, R25 ;  /* 0x0000000e00197223 */ /* 0x000fce0000000019 */
.L_x_86:
[----:B------:R-:W-:Y:S05]  /*2a90*/  BSYNC.RECONVERGENT B1 ;  /* 0x0000000000017941 */ /* 0x000fea0003800200 */
.L_x_84:
        /* <DEDUP_REMOVED lines=14> */
.L_x_88:
[----:B------:R-:W-:Y:S05]  /*2b80*/  BSYNC.RECONVERGENT B4 ;  /* 0x0000000000047941 */ /* 0x000fea0003800200 */
.L_x_87:
[-C--:B------:R-:W-:Y:S01]  /*2b90*/  FFMA R12, R13, R10.reuse, R12 ;  /* 0x0000000a0d0c7223 */ /* 0x080fe2000000000c */
[-C--:B------:R-:W-:Y:S01]  /*2ba0*/  FFMA R20, R3, R10.reuse, R20 ;  /* 0x0000000a03147223 */ /* 0x080fe20000000014 */
[----:B------:R-:W-:Y:S01]  /*2bb0*/  FFMA R11, R2, R10, R11 ;  /* 0x0000000a020b7223 */ /* 0x000fe2000000000b */
[----:B------:R-:W-:-:S07]  /*2bc0*/  IADD3 R5, PT, PT, R5, 0x2, RZ ;  /* 0x0000000205057810 */ /* 0x000fce0007ffe0ff */
.L_x_78:
[----:B------:R-:W-:Y:S05]  /*2bd0*/  BSYNC.RECONVERGENT B3 ;  /* 0x0000000000037941 */ /* 0x000fea0003800200 */
.L_x_77:
        /* <DEDUP_REMOVED lines=23> */
.L_x_90:
[----:B------:R-:W-:Y:S01]  /*2d50*/  FMUL.FTZ R25, R10, R13 ;  /* 0x0000000d0a197220 */ /* 0x000fe20000410000 */
[----:B------:R-:W-:-:S03]  /*2d60*/  FMUL.FTZ R2, R13, 0.5 ;  /* 0x3f0000000d027820 */ /* 0x000fc60000410000 */
[----:B------:R-:W-:-:S04]  /*2d70*/  FFMA R0, -R25, R25, R10 ;  /* 0x0000001919007223 */ /* 0x000fc8000000010a */
[----:B------:R-:W-:-:S07]  /*2d80*/  FFMA R25, R0, R2, R25 ;  /* 0x0000000200197223 */ /* 0x000fce0000000019 */
.L_x_91:
[----:B------:R-:W-:Y:S05]  /*2d90*/  BSYNC.RECONVERGENT B1 ;  /* 0x0000000000017941 */ /* 0x000fea0003800200 */
.L_x_89:
        /* <DEDUP_REMOVED lines=16> */
.L_x_93:
[----:B------:R-:W-:Y:S05]  /*2ea0*/  BSYNC.RECONVERGENT B3 ;  /* 0x0000000000037941 */ /* 0x000fea0003800200 */
.L_x_92:
[-C--:B------:R-:W-:Y:S01]  /*2eb0*/  FFMA R12, R8, R5.reuse, R12 ;  /* 0x00000005080c7223 */ /* 0x080fe2000000000c */
[-C--:B------:R-:W-:Y:S01]  /*2ec0*/  FFMA R20, R7, R5.reuse, R20 ;  /* 0x0000000507147223 */ /* 0x080fe20000000014 */
[----:B------:R-:W-:-:S07]  /*2ed0*/  FFMA R11, R6, R5, R11 ;  /* 0x00000005060b7223 */ /* 0x000fce000000000b */
.L_x_53:
[----:B------:R-:W-:Y:S05]  /*2ee0*/  BSYNC.RECONVERGENT B0 ;  /* 0x0000000000007941 */ /* 0x000fea0003800200 */
.L_x_52:
[----:B------:R-:W0:Y:S01]  /*2ef0*/  LDC.64 R2, c[0x0][0x388] ;  /* 0x0000e200ff027b82 */ /* 0x000e220000000a00 */
[----:B------:R-:W1:Y:S01]  /*2f00*/  LDCU UR4, c[0x0][0x39c] ;  /* 0x00007380ff0477ac */ /* 0x000e620008000800 */
[----:B0-----:R-:W-:-:S05]  /*2f10*/  IMAD.WIDE R2, R9, 0xc, R2 ;  /* 0x0000000c09027825 */ /* 0x001fca00078e0202 */
[----:B------:R-:W1:Y:S04]  /*2f20*/  LDG.E R5, desc[UR8][R2.64] ;  /* 0x0000000802057981 */ /* 0x000e68000c1e1900 */
[----:B-----5:R-:W2:Y:S04]  /*2f30*/  LDG.E R7, desc[UR8][R2.64+0x4] ;  /* 0x0000040802077981 */ /* 0x020ea8000c1e1900 */
[----:B------:R-:W3:Y:S01]  /*2f40*/  LDG.E R0, desc[UR8][R2.64+0x8] ;  /* 0x0000080802007981 */ /* 0x000ee2000c1e1900 */
[----:B-1----:R-:W-:Y:S01]  /*2f50*/  FFMA R5, R12, UR4, R5 ;  /* 0x000000040c057c23 */ /* 0x002fe20008000005 */
[----:B--2---:R-:W-:-:S04]  /*2f60*/  FFMA R7, R20, UR4, R7 ;  /* 0x0000000414077c23 */ /* 0x004fc80008000007 */
[----:B------:R-:W-:Y:S01]  /*2f70*/  STG.E desc[UR8][R2.64], R5 ;  /* 0x0000000502007986 */ /* 0x000fe2000c101908 */
[----:B---3--:R-:W-:-:S03]  /*2f80*/  FFMA R11, R11, UR4, R0 ;  /* 0x000000040b0b7c23 */ /* 0x008fc60008000000 */
[----:B------:R-:W-:Y:S04]  /*2f90*/  STG.E desc[UR8][R2.64+0x4], R7 ;  /* 0x0000040702007986 */ /* 0x000fe8000c101908 */
[----:B------:R-:W-:Y:S01]  /*2fa0*/  STG.E desc[UR8][R2.64+0x8], R11 ;  /* 0x0000080b02007986 */ /* 0x000fe2000c101908 */
[----:B------:R-:W-:Y:S05]  /*2fb0*/  EXIT ;  /* 0x000000000000794d */ /* 0x000fea0003800000 */
        .weak           $__internal_0_$__cuda_sm20_sqrt_rn_f32_slowpath
        .type           $__internal_0_$__cuda_sm20_sqrt_rn_f32_slowpath,@function
        .size           $__internal_0_$__cuda_sm20_sqrt_rn_f32_slowpath,($__internal_1_$__cuda_sm3x_div_rn_noftz_f32_slowpath - $__internal_0_$__cuda_sm20_sqrt_rn_f32_slowpath)
$__internal_0_$__cuda_sm20_sqrt_rn_f32_slowpath:
[----:B------:R-:W-:-:S13]  /*2fc0*/  LOP3.LUT P0, RZ, R10, 0x7fffffff, RZ, 0xc0, !PT ;  /* 0x7fffffff0aff7812 */ /* 0x000fda000780c0ff */
[----:B------:R-:W-:Y:S01]  /*2fd0*/  @!P0 MOV R25, R10 ;  /* 0x0000000a00198202 */ /* 0x000fe20000000f00 */
[----:B------:R-:W-:Y:S06]  /*2fe0*/  @!P0 BRA `(.L_x_94) ;  /* 0x0000000000408947 */ /* 0x000fec0003800000 */
[----:B------:R-:W-:-:S13]  /*2ff0*/  FSETP.GEU.FTZ.AND P0, PT, R10, RZ, PT ;  /* 0x000000ff0a00720b */ /* 0x000fda0003f1e000 */
[----:B------:R-:W-:Y:S01]  /*3000*/  @!P0 MOV R25, 0x7fffffff ;  /* 0x7fffffff00198802 */ /* 0x000fe20000000f00 */
[----:B------:R-:W-:Y:S06]  /*3010*/  @!P0 BRA `(.L_x_94) ;  /* 0x0000000000348947 */ /* 0x000fec0003800000 */
[----:B------:R-:W-:-:S13]  /*3020*/  FSETP.GTU.FTZ.AND P0, PT, |R10|, +INF , PT ;  /* 0x7f8000000a00780b */ /* 0x000fda0003f1c200 */
[----:B------:R-:W-:Y:S01]  /*3030*/  @P0 FADD.FTZ R25, R10, 1 ;  /* 0x3f8000000a190421 */ /* 0x000fe20000010000 */
[----:B------:R-:W-:Y:S06]  /*3040*/  @P0 BRA `(.L_x_94) ;  /* 0x0000000000280947 */ /* 0x000fec0003800000 */
[----:B------:R-:W-:-:S13]  /*3050*/  FSETP.NEU.FTZ.AND P0, PT, |R10|, +INF , PT ;  /* 0x7f8000000a00780b */ /* 0x000fda0003f1d200 */
[----:B------:R-:W-:-:S04]  /*3060*/  @P0 FFMA R25, R10, 1.84467440737095516160e+19, RZ ;  /* 0x5f8000000a190823 */ /* 0x000fc800000000ff */
[----:B------:R-:W0:Y:S02]  /*3070*/  @P0 MUFU.RSQ R22, R25 ;  /* 0x0000001900160308 */ /* 0x000e240000001400 */
[----:B0-----:R-:W-:Y:S01]  /*3080*/  @P0 FMUL.FTZ R24, R25, R22 ;  /* 0x0000001619180220 */ /* 0x001fe20000410000 */
[----:B------:R-:W-:-:S03]  /*3090*/  @P0 FMUL.FTZ R22, R22, 0.5 ;  /* 0x3f00000016160820 */ /* 0x000fc60000410000 */
[----:B------:R-:W-:-:S04]  /*30a0*/  @P0 FADD.FTZ R23, -R24, -RZ ;  /* 0x800000ff18170221 */ /* 0x000fc80000010100 */
[----:B------:R-:W-:Y:S01]  /*30b0*/  @P0 FFMA R23, R24, R23, R25 ;  /* 0x0000001718170223 */ /* 0x000fe20000000019 */
[----:B------:R-:W-:-:S03]  /*30c0*/  @!P0 MOV R25, R10 ;  /* 0x0000000a00198202 */ /* 0x000fc60000000f00 */
[----:B------:R-:W-:-:S04]  /*30d0*/  @P0 FFMA R22, R23, R22, R24 ;  /* 0x0000001617160223 */ /* 0x000fc80000000018 */
[----:B------:R-:W-:-:S07]  /*30e0*/  @P0 FMUL.FTZ R25, R22, 2.3283064365386962891e-10 ;  /* 0x2f80000016190820 */ /* 0x000fce0000410000 */
.L_x_94:
[----:B------:R-:W-:Y:S01]  /*30f0*/  HFMA2 R23, -RZ, RZ, 0, 0 ;  /* 0x00000000ff177431 */ /* 0x000fe200000001ff */
[----:B------:R-:W-:-:S04]  /*3100*/  MOV R22, R0 ;  /* 0x0000000000167202 */ /* 0x000fc80000000f00 */
[----:B------:R-:W-:Y:S05]  /*3110*/  RET.REL.NODEC R22 `(_Z21compute_forces_kernelP6float3S0_Pfif) ;  /* 0xffffffcc16b87950 */ /* 0x000fea0003c3ffff */
        .weak           $__internal_1_$__cuda_sm3x_div_rn_noftz_f32_slowpath
        .type           $__internal_1_$__cuda_sm3x_div_rn_noftz_f32_slowpath,@function
        .size           $__internal_1_$__cuda_sm3x_div_rn_noftz_f32_slowpath,(.L_x_108 - $__internal_1_$__cuda_sm3x_div_rn_noftz_f32_slowpath)
$__internal_1_$__cuda_sm3x_div_rn_noftz_f32_slowpath:
[----:B------:R-:W-:Y:S01]  /*3120*/  SHF.R.U32.HI R22, RZ, 0x17, R27 ;  /* 0x00000017ff167819 */ /* 0x000fe2000001161b */
[----:B------:R-:W-:Y:S01]  /*3130*/  BSSY.RECONVERGENT B1, `(.L_x_95) ;  /* 0x0000063000017945 */ /* 0x000fe20003800200 */
[----:B------:R-:W-:Y:S02]  /*3140*/  SHF.R.U32.HI R26, RZ, 0x17, R0 ;  /* 0x00000017ff1a7819 */ /* 0x000fe40000011600 */
[----:B------:R-:W-:Y:S02]  /*3150*/  LOP3.LUT R22, R22, 0xff, RZ, 0xc0, !PT ;  /* 0x000000ff16167812 */ /* 0x000fe400078ec0ff */
[----:B------:R-:W-:Y:S02]  /*3160*/  LOP3.LUT R26, R26, 0xff, RZ, 0xc0, !PT ;  /* 0x000000ff1a1a7812 */ /* 0x000fe400078ec0ff */
[----:B------:R-:W-:Y:S02]  /*3170*/  IADD3 R24, PT, PT, R22, -0x1, RZ ;  /* 0xffffffff16187810 */ /* 0x000fe40007ffe0ff */
[----:B------:R-:W-:-:S02]  /*3180*/  IADD3 R25, PT, PT, R26, -0x1, RZ ;  /* 0xffffffff1a197810 */ /* 0x000fc40007ffe0ff */
[----:B------:R-:W-:-:S04]  /*3190*/  ISETP.GT.U32.AND P0, PT, R24, 0xfd, PT ;  /* 0x000000fd1800780c */ /* 0x000fc80003f04070 */
[----:B------:R-:W-:-:S13]  /*31a0*/  ISETP.GT.U32.OR P0, PT, R25, 0xfd, P0 ;  /* 0x000000fd1900780c */ /* 0x000fda0000704470 */
[----:B------:R-:W-:Y:S01]  /*31b0*/  @!P0 MOV R23, RZ ;  /* 0x000000ff00178202 */ /* 0x000fe20000000f00 */
[----:B------:R-:W-:Y:S06]  /*31c0*/  @!P0 BRA `(.L_x_96) ;  /* 0x00000000005c8947 */ /* 0x000fec0003800000 */
[----:B------:R-:W-:Y:S02]  /*31d0*/  FSETP.GTU.FTZ.AND P0, PT, |R0|, +INF , PT ;  /* 0x7f8000000000780b */ /* 0x000fe40003f1c200 */
[----:B------:R-:W-:-:S04]  /*31e0*/  FSETP.GTU.FTZ.AND P1, PT, |R27|, +INF , PT ;  /* 0x7f8000001b00780b */ /* 0x000fc80003f3c200 */
[----:B------:R-:W-:-:S13]  /*31f0*/  PLOP3.LUT P0, PT, P0, P1, PT, 0xf8, 0x8f ;  /* 0x00000000008f781c */ /* 0x000fda0000703f70 */
[----:B------:R-:W-:Y:S05]  /*3200*/  @P0 BRA `(.L_x_97) ;  /* 0x0000000400500947 */ /* 0x000fea0003800000 */
[----:B------:R-:W-:-:S13]  /*3210*/  LOP3.LUT P0, RZ, R27, 0x7fffffff, R0, 0xc8, !PT ;  /* 0x7fffffff1bff7812 */ /* 0x000fda000780c800 */
[----:B------:R-:W-:Y:S05]  /*3220*/  @!P0 BRA `(.L_x_98) ;  /* 0x0000000400408947 */ /* 0x000fea0003800000 */
[C---:B------:R-:W-:Y:S02]  /*3230*/  FSETP.NEU.FTZ.AND P2, PT, |R0|.reuse, +INF , PT ;  /* 0x7f8000000000780b */ /* 0x040fe40003f5d200 */
[----:B------:R-:W-:Y:S02]  /*3240*/  FSETP.NEU.FTZ.AND P1, PT, |R27|, +INF , PT ;  /* 0x7f8000001b00780b */ /* 0x000fe40003f3d200 */
[----:B------:R-:W-:-:S11]  /*3250*/  FSETP.NEU.FTZ.AND P0, PT, |R0|, +INF , PT ;  /* 0x7f8000000000780b */ /* 0x000fd60003f1d200 */
[----:B------:R-:W-:Y:S05]  /*3260*/  @!P1 BRA !P2, `(.L_x_98) ;  /* 0x0000000400309947 */ /* 0x000fea0005000000 */
[----:B------:R-:W-:-:S04]  /*3270*/  LOP3.LUT P2, RZ, R0, 0x7fffffff, RZ, 0xc0, !PT ;  /* 0x7fffffff00ff7812 */ /* 0x000fc8000784c0ff */
[----:B------:R-:W-:-:S13]  /*3280*/  PLOP3.LUT P1, PT, P1, P2, PT, 0x2f, 0xf2 ;  /* 0x0000000000f2781c */ /* 0x000fda0000f24577 */
[----:B------:R-:W-:Y:S05]  /*3290*/  @P1 BRA `(.L_x_99) ;  /* 0x00000004001c1947 */ /* 0x000fea0003800000 */
[----:B------:R-:W-:-:S04]  /*32a0*/  LOP3.LUT P1, RZ, R27, 0x7fffffff, RZ, 0xc0, !PT ;  /* 0x7fffffff1bff7812 */ /* 0x000fc8000782c0ff */
[----:B------:R-:W-:-:S13]  /*32b0*/  PLOP3.LUT P0, PT, P0, P1, PT, 0x2f, 0xf2 ;  /* 0x0000000000f2781c */ /* 0x000fda0000702577 */
[----:B------:R-:W-:Y:S05]  /*32c0*/  @P0 BRA `(.L_x_100) ;  /* 0x0000000400040947 */ /* 0x000fea0003800000 */
[----:B------:R-:W-:Y:S02]  /*32d0*/  ISETP.GE.AND P0, PT, R25, RZ, PT ;  /* 0x000000ff1900720c */ /* 0x000fe40003f06270 */
[----:B------:R-:W-:-:S11]  /*32e0*/  ISETP.GE.AND P1, PT, R24, RZ, PT ;  /* 0x000000ff1800720c */ /* 0x000fd60003f26270 */
[----:B------:R-:W-:Y:S01]  /*32f0*/  @P0 MOV R23, RZ ;  /* 0x000000ff00170202 */ /* 0x000fe20000000f00 */
[----:B------:R-:W-:Y:S01]  /*3300*/  @!P0 FFMA R0, R0, 1.84467440737095516160e+19, RZ ;  /* 0x5f80000000008823 */ /* 0x000fe200000000ff */
[----:B------:R-:W-:Y:S01]  /*3310*/  @!P0 MOV R23, 0xffffffc0 ;  /* 0xffffffc000178802 */ /* 0x000fe20000000f00 */
[----:B------:R-:W-:-:S03]  /*3320*/  @!P1 FFMA R27, R27, 1.84467440737095516160e+19, RZ ;  /* 0x5f8000001b1b9823 */ /* 0x000fc600000000ff */
[----:B------:R-:W-:-:S07]  /*3330*/  @!P1 IADD3 R23, PT, PT, R23, 0x40, RZ ;  /* 0x0000004017179810 */ /* 0x000fce0007ffe0ff */
.L_x_96:
[----:B------:R-:W-:Y:S01]  /*3340*/  LEA R25, R22, 0xc0800000, 0x17 ;  /* 0xc080000016197811 */ /* 0x000fe200078eb8ff */
[----:B------:R-:W-:Y:S01]  /*3350*/  BSSY.RECONVERGENT B2, `(.L_x_101) ;  /* 0x0000036000027945 */ /* 0x000fe20003800200 */
[----:B------:R-:W-:Y:S02]  /*3360*/  IADD3 R26, PT, PT, R26, -0x7f, RZ ;  /* 0xffffff811a1a7810 */ /* 0x000fe40007ffe0ff */
[----:B------:R-:W-:-:S03]  /*3370*/  IADD3 R25, PT, PT, -R25, R27, RZ ;  /* 0x0000001b19197210 */ /* 0x000fc60007ffe1ff */
[C---:B------:R-:W-:Y:S01]  /*3380*/  IMAD R0, R26.reuse, -0x800000, R0 ;  /* 0xff8000001a007824 */ /* 0x040fe200078e0200 */
[----:B------:R0:W1:Y:S01]  /*3390*/  MUFU.RCP R24, R25 ;  /* 0x0000001900187308 */ /* 0x0000620000001000 */
[----:B------:R-:W-:-:S04]  /*33a0*/  IADD3 R26, PT, PT, R26, 0x7f, -R22 ;  /* 0x0000007f1a1a7810 */ /* 0x000fc80007ffe816 */
[----:B------:R-:W-:Y:S01]  /*33b0*/  IADD3 R23, PT, PT, R26, R23, RZ ;  /* 0x000000171a177210 */ /* 0x000fe20007ffe0ff */
[----:B0-----:R-:W-:-:S04]  /*33c0*/  FADD.FTZ R25, -R25, -RZ ;  /* 0x800000ff19197221 */ /* 0x001fc80000010100 */
[----:B-1----:R-:W-:-:S04]  /*33d0*/  FFMA R27, R24, R25, 1 ;  /* 0x3f800000181b7423 */ /* 0x002fc80000000019 */
[----:B------:R-:W-:-:S04]  /*33e0*/  FFMA R24, R24, R27, R24 ;  /* 0x0000001b18187223 */ /* 0x000fc80000000018 */
[----:B------:R-:W-:-:S04]  /*33f0*/  FFMA R27, R0, R24, RZ ;  /* 0x00000018001b7223 */ /* 0x000fc800000000ff */
[----:B------:R-:W-:-:S04]  /*3400*/  FFMA R28, R25, R27, R0 ;  /* 0x0000001b191c7223 */ /* 0x000fc80000000000 */
[----:B------:R-:W-:-:S04]  /*3410*/  FFMA R28, R24, R28, R27 ;  /* 0x0000001c181c7223 */ /* 0x000fc8000000001b */
[----:B------:R-:W-:-:S04]  /*3420*/  FFMA R0, R25, R28, R0 ;  /* 0x0000001c19007223 */ /* 0x000fc80000000000 */
[----:B------:R-:W-:-:S05]  /*3430*/  FFMA R25, R24, R0, R28 ;  /* 0x0000000018197223 */ /* 0x000fca000000001c */
[----:B------:R-:W-:-:S04]  /*3440*/  SHF.R.U32.HI R22, RZ, 0x17, R25 ;  /* 0x00000017ff167819 */ /* 0x000fc80000011619 */
[----:B------:R-:W-:-:S04]  /*3450*/  LOP3.LUT R22, R22, 0xff, RZ, 0xc0, !PT ;  /* 0x000000ff16167812 */ /* 0x000fc800078ec0ff */
[----:B------:R-:W-:-:S04]  /*3460*/  IADD3 R22, PT, PT, R22, R23, RZ ;  /* 0x0000001716167210 */ /* 0x000fc80007ffe0ff */
[----:B------:R-:W-:-:S04]  /*3470*/  IADD3 R26, PT, PT, R22, -0x1, RZ ;  /* 0xffffffff161a7810 */ /* 0x000fc80007ffe0ff */
[----:B------:R-:W-:-:S13]  /*3480*/  ISETP.GE.U32.AND P0, PT, R26, 0xfe, PT ;  /* 0x000000fe1a00780c */ /* 0x000fda0003f06070 */
[----:B------:R-:W-:Y:S05]  /*3490*/  @!P0 BRA `(.L_x_102) ;  /* 0x0000000000808947 */ /* 0x000fea0003800000 */
[----:B------:R-:W-:-:S13]  /*34a0*/  ISETP.GT.AND P0, PT, R22, 0xfe, PT ;  /* 0x000000fe1600780c */ /* 0x000fda0003f04270 */
[----:B------:R-:W-:Y:S05]  /*34b0*/  @P0 BRA `(.L_x_103) ;  /* 0x00000000006c0947 */ /* 0x000fea0003800000 */
[----:B------:R-:W-:-:S13]  /*34c0*/  ISETP.GE.AND P0, PT, R22, 0x1, PT ;  /* 0x000000011600780c */ /* 0x000fda0003f06270 */
[----:B------:R-:W-:Y:S05]  /*34d0*/  @P0 BRA `(.L_x_104) ;  /* 0x0000000000740947 */ /* 0x000fea0003800000 */
[----:B------:R-:W-:Y:S02]  /*34e0*/  ISETP.GE.AND P0, PT, R22, -0x18, PT ;  /* 0xffffffe81600780c */ /* 0x000fe40003f06270 */
[----:B------:R-:W-:-:S11]  /*34f0*/  LOP3.LUT R25, R25, 0x80000000, RZ, 0xc0, !PT ;  /* 0x8000000019197812 */ /* 0x000fd600078ec0ff */
[----:B------:R-:W-:Y:S05]  /*3500*/  @!P0 BRA `(.L_x_104) ;  /* 0x0000000000688947 */ /* 0x000fea0003800000 */
[CCC-:B------:R-:W-:Y:S01]  /*3510*/  FFMA.RZ R23, R24.reuse, R0.reuse, R28.reuse ;  /* 0x0000000018177223 */ /* 0x1c0fe2000000c01c */
[CCC-:B------:R-:W-:Y:S01]  /*3520*/  FFMA.RP R26, R24.reuse, R0.reuse, R28.reuse ;  /* 0x00000000181a7223 */ /* 0x1c0fe2000000801c */
[----:B------:R-:W-:Y:S01]  /*3530*/  FFMA.RM R24, R24, R0, R28 ;  /* 0x0000000018187223 */ /* 0x000fe2000000401c */
[C---:B------:R-:W-:Y:S02]  /*3540*/  IADD3 R0, PT, PT, R22.reuse, 0x20, RZ ;  /* 0x0000002016007810 */ /* 0x040fe40007ffe0ff */
[----:B------:R-:W-:Y:S02]  /*3550*/  LOP3.LUT R23, R23, 0x7fffff, RZ, 0xc0, !PT ;  /* 0x007fffff17177812 */ /* 0x000fe400078ec0ff */
[C---:B------:R-:W-:Y:S02]  /*3560*/  ISETP.NE.AND P2, PT, R22.reuse, RZ, PT ;  /* 0x000000ff1600720c */ /* 0x040fe40003f45270 */
[----:B------:R-:W-:Y:S02]  /*3570*/  LOP3.LUT R23, R23, 0x800000, RZ, 0xfc, !PT ;  /* 0x0080000017177812 */ /* 0x000fe400078efcff */
[----:B------:R-:W-:-:S02]  /*3580*/  ISETP.NE.AND P1, PT, R22, RZ, PT ;  /* 0x000000ff1600720c */ /* 0x000fc40003f25270 */
[----:B------:R-:W-:Y:S02]  /*3590*/  IADD3 R22, PT, PT, -R22, RZ, RZ ;  /* 0x000000ff16167210 */ /* 0x000fe40007ffe1ff */
[----:B------:R-:W-:Y:S02]  /*35a0*/  SHF.L.U32 R0, R23, R0, RZ ;  /* 0x0000000017007219 */ /* 0x000fe400000006ff */
[----:B------:R-:W-:Y:S02]  /*35b0*/  FSETP.NEU.FTZ.AND P0, PT, R26, R24, PT ;  /* 0x000000181a00720b */ /* 0x000fe40003f1d000 */
[----:B------:R-:W-:Y:S02]  /*35c0*/  SEL R22, R22, RZ, P2 ;  /* 0x000000ff16167207 */ /* 0x000fe40001000000 */
[----:B------:R-:W-:Y:S02]  /*35d0*/  ISETP.NE.AND P1, PT, R0, RZ, P1 ;  /* 0x000000ff0000720c */ /* 0x000fe40000f25270 */
[----:B------:R-:W-:-:S02]  /*35e0*/  SHF.R.U32.HI R23, RZ, R22, R23 ;  /* 0x00000016ff177219 */ /* 0x000fc40000011617 */
[----:B------:R-:W-:Y:S02]  /*35f0*/  PLOP3.LUT P0, PT, P0, P1, PT, 0xf8, 0x8f ;  /* 0x00000000008f781c */ /* 0x000fe40000703f70 */
[----:B------:R-:W-:Y:S02]  /*3600*/  SHF.R.U32.HI R22, RZ, 0x1, R23 ;  /* 0x00000001ff167819 */ /* 0x000fe40000011617 */
[----:B------:R-:W-:-:S04]  /*3610*/  SEL R0, RZ, 0x1, !P0 ;  /* 0x00000001ff007807 */ /* 0x000fc80004000000 */
[----:B------:R-:W-:-:S04]  /*3620*/  LOP3.LUT R0, R0, 0x1, R22, 0xf8, !PT ;  /* 0x0000000100007812 */ /* 0x000fc800078ef816 */
[----:B------:R-:W-:-:S04]  /*3630*/  LOP3.LUT R0, R0, R23, RZ, 0xc0, !PT ;  /* 0x0000001700007212 */ /* 0x000fc800078ec0ff */
[----:B------:R-:W-:-:S04]  /*3640*/  IADD3 R0, PT, PT, R22, R0, RZ ;  /* 0x0000000016007210 */ /* 0x000fc80007ffe0ff */
[----:B------:R-:W-:Y:S01]  /*3650*/  LOP3.LUT R25, R0, R25, RZ, 0xfc, !PT ;  /* 0x0000001900197212 */ /* 0x000fe200078efcff */
[----:B------:R-:W-:Y:S06]  /*3660*/  BRA `(.L_x_104) ;  /* 0x0000000000107947 */ /* 0x000fec0003800000 */
.L_x_103:
[----:B------:R-:W-:-:S04]  /*3670*/  LOP3.LUT R25, R25, 0x80000000, RZ, 0xc0, !PT ;  /* 0x8000000019197812 */ /* 0x000fc800078ec0ff */
[----:B------:R-:W-:Y:S01]  /*3680*/  LOP3.LUT R25, R25, 0x7f800000, RZ, 0xfc, !PT ;  /* 0x7f80000019197812 */ /* 0x000fe200078efcff */
[----:B------:R-:W-:Y:S06]  /*3690*/  BRA `(.L_x_104) ;  /* 0x0000000000047947 */ /* 0x000fec0003800000 */
.L_x_102:
[----:B------:R-:W-:-:S07]  /*36a0*/  LEA R25, R23, R25, 0x17 ;  /* 0x0000001917197211 */ /* 0x000fce00078eb8ff */
.L_x_104:
[----:B------:R-:W-:Y:S05]  /*36b0*/  BSYNC.RECONVERGENT B2 ;  /* 0x0000000000027941 */ /* 0x000fea0003800200 */
.L_x_101:
[----:B------:R-:W-:Y:S01]  /*36c0*/  MOV R0, R25 ;  /* 0x0000001900007202 */ /* 0x000fe20000000f00 */
[----:B------:R-:W-:Y:S06]  /*36d0*/  BRA `(.L_x_105) ;  /* 0x0000000000207947 */ /* 0x000fec0003800000 */
.L_x_100:
[----:B------:R-:W-:-:S04]  /*36e0*/  LOP3.LUT R0, R27, 0x80000000, R0, 0x48, !PT ;  /* 0x800000001b007812 */ /* 0x000fc800078e4800 */
[----:B------:R-:W-:Y:S01]  /*36f0*/  LOP3.LUT R0, R0, 0x7f800000, RZ, 0xfc, !PT ;  /* 0x7f80000000007812 */ /* 0x000fe200078efcff */
[----:B------:R-:W-:Y:S06]  /*3700*/  BRA `(.L_x_105) ;  /* 0x0000000000147947 */ /* 0x000fec0003800000 */
.L_x_99:
[----:B------:R-:W-:Y:S01]  /*3710*/  LOP3.LUT R0, R27, 0x80000000, R0, 0x48, !PT ;  /* 0x800000001b007812 */ /* 0x000fe200078e4800 */
[----:B------:R-:W-:Y:S06]  /*3720*/  BRA `(.L_x_105) ;  /* 0x00000000000c7947 */ /* 0x000fec0003800000 */
.L_x_98:
[----:B------:R-:W0:Y:S01]  /*3730*/  MUFU.RSQ R0, -QNAN ;  /* 0xffc0000000007908 */ /* 0x000e220000001400 */
[----:B------:R-:W-:Y:S05]  /*3740*/  BRA `(.L_x_105) ;  /* 0x0000000000047947 */ /* 0x000fea0003800000 */
.L_x_97:
[----:B------:R-:W-:-:S07]  /*3750*/  FADD.FTZ R0, R0, R27 ;  /* 0x0000001b00007221 */ /* 0x000fce0000010000 */
.L_x_105:
[----:B------:R-:W-:Y:S05]  /*3760*/  BSYNC.RECONVERGENT B1 ;  /* 0x0000000000017941 */ /* 0x000fea0003800200 */
.L_x_95:
[----:B------:R-:W-:Y:S01]  /*3770*/  HFMA2 R23, -RZ, RZ, 0, 0 ;  /* 0x00000000ff177431 */ /* 0x000fe200000001ff */
[----:B------:R-:W-:-:S04]  /*3780*/  MOV R22, R10 ;  /* 0x0000000a00167202 */ /* 0x000fc80000000f00 */
[----:B0-----:R-:W-:Y:S05]  /*3790*/  RET.REL.NODEC R22 `(_Z21compute_forces_kernelP6float3S0_Pfif) ;  /* 0xffffffc816187950 */ /* 0x001fea0003c3ffff */
.L_x_106:
        /* <DEDUP_REMOVED lines=14> */
.L_x_108:


//--------------------- .nv.shared.reserved.0     --------------------------
	.section	.nv.shared.reserved.0,"aw",@nobits
	.weak		__nv_reservedSMEM_offset_0_alias
	.size		__nv_reservedSMEM_offset_0_alias, 0, 64
	.other		__nv_reservedSMEM_offset_0_alias,@"STO_CUDA_RESERVED_SHARED STV_DEFAULT"
__nv_reservedSMEM_offset_0_alias:
	.zero		0
	.zero		64


//--------------------- .nv.constant0._Z23update_positions_kernelP6float3S0_if --------------------------
	.section	.nv.constant0._Z23update_positions_kernelP6float3S0_if,"a",@progbits
	.sectionflags	@""
	.align	4
.nv.constant0._Z23update_positions_kernelP6float3S0_if:
	.zero		920


//--------------------- .nv.constant0._Z21compute_forces_kernelP6float3S0_Pfif --------------------------
	.section	.nv.constant0._Z21compute_forces_kernelP6float3S0_Pfif,"a",@progbits
	.sectionflags	@""
	.align	4
.nv.constant0._Z21compute_forces_kernelP6float3S0_Pfif:
	.zero		928


//--------------------- SYMBOLS --------------------------

	.type		.nv.reservedSmem.offset0,@object
	.size		.nv.reservedSmem.offset0,0x4
